//
// Generated by NVIDIA NVVM Compiler
//
// Compiler Build ID: CL-36424714
// Cuda compilation tools, release 13.0, V13.0.88
// Based on NVVM 20.0.0
//

.version 9.0
.target sm_100
.address_size 64

	// .globl	_Z21_splat_fwd_kernel_optPKfS0_S0_S0_S0_PfS1_ffffiiiii

.visible .entry _Z21_splat_fwd_kernel_optPKfS0_S0_S0_S0_PfS1_ffffiiiii(
	.param .u64 .ptr .align 1 _Z21_splat_fwd_kernel_optPKfS0_S0_S0_S0_PfS1_ffffiiiii_param_0,
	.param .u64 .ptr .align 1 _Z21_splat_fwd_kernel_optPKfS0_S0_S0_S0_PfS1_ffffiiiii_param_1,
	.param .u64 .ptr .align 1 _Z21_splat_fwd_kernel_optPKfS0_S0_S0_S0_PfS1_ffffiiiii_param_2,
	.param .u64 .ptr .align 1 _Z21_splat_fwd_kernel_optPKfS0_S0_S0_S0_PfS1_ffffiiiii_param_3,
	.param .u64 .ptr .align 1 _Z21_splat_fwd_kernel_optPKfS0_S0_S0_S0_PfS1_ffffiiiii_param_4,
	.param .u64 .ptr .align 1 _Z21_splat_fwd_kernel_optPKfS0_S0_S0_S0_PfS1_ffffiiiii_param_5,
	.param .u64 .ptr .align 1 _Z21_splat_fwd_kernel_optPKfS0_S0_S0_S0_PfS1_ffffiiiii_param_6,
	.param .f32 _Z21_splat_fwd_kernel_optPKfS0_S0_S0_S0_PfS1_ffffiiiii_param_7,
	.param .f32 _Z21_splat_fwd_kernel_optPKfS0_S0_S0_S0_PfS1_ffffiiiii_param_8,
	.param .f32 _Z21_splat_fwd_kernel_optPKfS0_S0_S0_S0_PfS1_ffffiiiii_param_9,
	.param .f32 _Z21_splat_fwd_kernel_optPKfS0_S0_S0_S0_PfS1_ffffiiiii_param_10,
	.param .u32 _Z21_splat_fwd_kernel_optPKfS0_S0_S0_S0_PfS1_ffffiiiii_param_11,
	.param .u32 _Z21_splat_fwd_kernel_optPKfS0_S0_S0_S0_PfS1_ffffiiiii_param_12,
	.param .u32 _Z21_splat_fwd_kernel_optPKfS0_S0_S0_S0_PfS1_ffffiiiii_param_13,
	.param .u32 _Z21_splat_fwd_kernel_optPKfS0_S0_S0_S0_PfS1_ffffiiiii_param_14,
	.param .u32 _Z21_splat_fwd_kernel_optPKfS0_S0_S0_S0_PfS1_ffffiiiii_param_15
)
{
	.reg .pred 	%p<27>;
	.reg .b32 	%r<101>;
	.reg .b32 	%f<351>;
	.reg .b64 	%rd<72>;

	ld.param.u64 	%rd19, [_Z21_splat_fwd_kernel_optPKfS0_S0_S0_S0_PfS1_ffffiiiii_param_0];
	ld.param.u64 	%rd20, [_Z21_splat_fwd_kernel_optPKfS0_S0_S0_S0_PfS1_ffffiiiii_param_1];
	ld.param.u64 	%rd21, [_Z21_splat_fwd_kernel_optPKfS0_S0_S0_S0_PfS1_ffffiiiii_param_2];
	ld.param.u64 	%rd22, [_Z21_splat_fwd_kernel_optPKfS0_S0_S0_S0_PfS1_ffffiiiii_param_3];
	ld.param.u64 	%rd23, [_Z21_splat_fwd_kernel_optPKfS0_S0_S0_S0_PfS1_ffffiiiii_param_4];
	ld.param.u64 	%rd24, [_Z21_splat_fwd_kernel_optPKfS0_S0_S0_S0_PfS1_ffffiiiii_param_5];
	ld.param.u64 	%rd25, [_Z21_splat_fwd_kernel_optPKfS0_S0_S0_S0_PfS1_ffffiiiii_param_6];
	ld.param.f32 	%f40, [_Z21_splat_fwd_kernel_optPKfS0_S0_S0_S0_PfS1_ffffiiiii_param_7];
	ld.param.f32 	%f41, [_Z21_splat_fwd_kernel_optPKfS0_S0_S0_S0_PfS1_ffffiiiii_param_8];
	ld.param.f32 	%f42, [_Z21_splat_fwd_kernel_optPKfS0_S0_S0_S0_PfS1_ffffiiiii_param_9];
	ld.param.f32 	%f43, [_Z21_splat_fwd_kernel_optPKfS0_S0_S0_S0_PfS1_ffffiiiii_param_10];
	ld.param.u32 	%r46, [_Z21_splat_fwd_kernel_optPKfS0_S0_S0_S0_PfS1_ffffiiiii_param_11];
	ld.param.u32 	%r42, [_Z21_splat_fwd_kernel_optPKfS0_S0_S0_S0_PfS1_ffffiiiii_param_12];
	ld.param.u32 	%r43, [_Z21_splat_fwd_kernel_optPKfS0_S0_S0_S0_PfS1_ffffiiiii_param_13];
	ld.param.u32 	%r44, [_Z21_splat_fwd_kernel_optPKfS0_S0_S0_S0_PfS1_ffffiiiii_param_14];
	ld.param.u32 	%r45, [_Z21_splat_fwd_kernel_optPKfS0_S0_S0_S0_PfS1_ffffiiiii_param_15];
	cvta.to.global.u64 	%rd1, %rd25;
	cvta.to.global.u64 	%rd2, %rd23;
	cvta.to.global.u64 	%rd3, %rd24;
	mov.u32 	%r47, %ctaid.x;
	mov.u32 	%r48, %ntid.x;
	mov.u32 	%r49, %tid.x;
	mad.lo.s32 	%r1, %r47, %r48, %r49;
	setp.ge.s32 	%p1, %r1, %r46;
	@%p1 bra 	$L__BB0_35;
	cvta.to.global.u64 	%rd26, %rd19;
	cvta.to.global.u64 	%rd27, %rd20;
	cvta.to.global.u64 	%rd28, %rd21;
	cvta.to.global.u64 	%rd29, %rd22;
	mul.lo.s32 	%r50, %r1, 3;
	mul.wide.s32 	%rd30, %r50, 4;
	add.s64 	%rd31, %rd26, %rd30;
	ld.global.f32 	%f1, [%rd31];
	ld.global.f32 	%f2, [%rd31+4];
	ld.global.f32 	%f3, [%rd31+8];
	mul.lo.s32 	%r51, %r1, 9;
	mul.wide.s32 	%rd32, %r51, 4;
	add.s64 	%rd33, %rd27, %rd32;
	ld.global.f32 	%f4, [%rd33];
	ld.global.f32 	%f5, [%rd33+4];
	ld.global.f32 	%f6, [%rd33+8];
	ld.global.f32 	%f7, [%rd33+12];
	ld.global.f32 	%f8, [%rd33+16];
	ld.global.f32 	%f9, [%rd33+20];
	ld.global.f32 	%f10, [%rd33+24];
	ld.global.f32 	%f11, [%rd33+28];
	ld.global.f32 	%f12, [%rd33+32];
	mul.wide.s32 	%rd34, %r1, 4;
	add.s64 	%rd35, %rd28, %rd34;
	ld.global.f32 	%f13, [%rd35];
	add.s64 	%rd36, %rd29, %rd30;
	ld.global.f32 	%f44, [%rd36];
	ld.global.f32 	%f45, [%rd36+4];
	ld.global.f32 	%f46, [%rd36+8];
	sub.f32 	%f47, %f1, %f44;
	sub.f32 	%f48, %f47, %f40;
	div.rn.f32 	%f49, %f48, %f43;
	cvt.rzi.s32.f32 	%r52, %f49;
	max.s32 	%r89, %r52, 0;
	add.f32 	%f50, %f1, %f44;
	sub.f32 	%f51, %f50, %f40;
	div.rn.f32 	%f52, %f51, %f43;
	cvt.rzi.s32.f32 	%r53, %f52;
	add.s32 	%r54, %r53, 1;
	min.s32 	%r3, %r43, %r54;
	sub.f32 	%f53, %f2, %f45;
	sub.f32 	%f54, %f53, %f41;
	div.rn.f32 	%f55, %f54, %f43;
	cvt.rzi.s32.f32 	%r55, %f55;
	max.s32 	%r4, %r55, 0;
	add.f32 	%f56, %f2, %f45;
	sub.f32 	%f57, %f56, %f41;
	div.rn.f32 	%f58, %f57, %f43;
	cvt.rzi.s32.f32 	%r56, %f58;
	add.s32 	%r57, %r56, 1;
	min.s32 	%r5, %r44, %r57;
	sub.f32 	%f59, %f3, %f46;
	sub.f32 	%f60, %f59, %f42;
	div.rn.f32 	%f61, %f60, %f43;
	cvt.rzi.s32.f32 	%r58, %f61;
	max.s32 	%r6, %r58, 0;
	add.f32 	%f62, %f3, %f46;
	sub.f32 	%f63, %f62, %f42;
	div.rn.f32 	%f64, %f63, %f43;
	cvt.rzi.s32.f32 	%r59, %f64;
	add.s32 	%r60, %r59, 1;
	min.s32 	%r7, %r45, %r60;
	setp.ge.s32 	%p2, %r89, %r3;
	@%p2 bra 	$L__BB0_35;
	mul.lo.s32 	%r61, %r45, %r44;
	cvt.s64.s32 	%rd4, %r61;
	setp.lt.s32 	%p3, %r42, 1;
	mul.lo.s32 	%r8, %r42, %r1;
	cvt.u64.u32 	%rd5, %r42;
	@%p3 bra 	$L__BB0_23;
	and.b32  	%r9, %r42, 15;
	add.s32 	%r10, %r9, -1;
	and.b32  	%r11, %r42, 7;
	and.b32  	%r12, %r42, 2147483632;
	and.b32  	%r13, %r42, 3;
	neg.s32 	%r14, %r12;
	add.s64 	%rd6, %rd2, 32;
$L__BB0_4:
	setp.ge.s32 	%p13, %r4, %r5;
	cvt.rn.f32.u32 	%f228, %r89;
	fma.rn.f32 	%f229, %f43, %f228, %f40;
	sub.f32 	%f14, %f229, %f1;
	mov.u32 	%r90, %r4;
	@%p13 bra 	$L__BB0_5;
	bra.uni 	$L__BB0_6;
$L__BB0_5:
	add.s32 	%r89, %r89, 1;
	setp.eq.s32 	%p26, %r89, %r3;
	@%p26 bra 	$L__BB0_35;
	bra.uni 	$L__BB0_4;
$L__BB0_6:
	setp.ge.s32 	%p14, %r6, %r7;
	cvt.rn.f32.u32 	%f230, %r90;
	fma.rn.f32 	%f231, %f43, %f230, %f41;
	sub.f32 	%f15, %f231, %f2;
	@%p14 bra 	$L__BB0_22;
	mul.f32 	%f232, %f7, %f15;
	fma.rn.f32 	%f16, %f4, %f14, %f232;
	mul.f32 	%f233, %f8, %f15;
	fma.rn.f32 	%f17, %f5, %f14, %f233;
	mul.f32 	%f234, %f9, %f15;
	fma.rn.f32 	%f18, %f6, %f14, %f234;
	mul.lo.s32 	%r81, %r90, %r45;
	cvt.s64.s32 	%rd45, %r81;
	cvt.u64.u32 	%rd46, %r89;
	mad.lo.s64 	%rd7, %rd46, %rd4, %rd45;
	mov.u32 	%r91, %r6;
$L__BB0_8:
	setp.lt.u32 	%p15, %r42, 16;
	cvt.rn.f32.u32 	%f235, %r91;
	fma.rn.f32 	%f236, %f43, %f235, %f42;
	sub.f32 	%f237, %f236, %f3;
	fma.rn.f32 	%f238, %f10, %f237, %f16;
	fma.rn.f32 	%f239, %f11, %f237, %f17;
	mul.f32 	%f240, %f15, %f239;
	fma.rn.f32 	%f241, %f14, %f238, %f240;
	fma.rn.f32 	%f242, %f12, %f237, %f18;
	fma.rn.f32 	%f243, %f237, %f242, %f241;
	mul.f32 	%f244, %f243, 0fBF000000;
	fma.rn.f32 	%f245, %f244, 0f3BBB989D, 0f3F000000;
	cvt.sat.f32.f32 	%f246, %f245;
	mov.f32 	%f247, 0f4B400001;
	mov.f32 	%f248, 0f437C0000;
	fma.rm.f32 	%f249, %f246, %f248, %f247;
	add.f32 	%f250, %f249, 0fCB40007F;
	neg.f32 	%f251, %f250;
	fma.rn.f32 	%f252, %f244, 0f3FB8AA3B, %f251;
	fma.rn.f32 	%f253, %f244, 0f32A57060, %f252;
	mov.b32 	%r83, %f249;
	shl.b32 	%r84, %r83, 23;
	mov.b32 	%f254, %r84;
	ex2.approx.ftz.f32 	%f255, %f253;
	mul.f32 	%f256, %f255, %f254;
	mul.f32 	%f19, %f13, %f256;
	cvt.u64.u32 	%rd47, %r91;
	add.s64 	%rd8, %rd7, %rd47;
	shl.b64 	%rd48, %rd8, 2;
	add.s64 	%rd49, %rd3, %rd48;
	atom.global.add.f32 	%f257, [%rd49], %f19;
	mul.lo.s64 	%rd9, %rd8, %rd5;
	mov.b32 	%r95, 0;
	@%p15 bra 	$L__BB0_11;
	mul.lo.s64 	%rd50, %rd5, %rd8;
	shl.b64 	%rd51, %rd50, 2;
	add.s64 	%rd52, %rd1, %rd51;
	add.s64 	%rd71, %rd52, 32;
	mov.u32 	%r92, %r8;
	mov.u32 	%r93, %r14;
$L__BB0_10:
	.pragma "nounroll";
	mul.wide.s32 	%rd53, %r92, 4;
	add.s64 	%rd54, %rd6, %rd53;
	ld.global.f32 	%f258, [%rd54+-32];
	mul.f32 	%f259, %f19, %f258;
	atom.global.add.f32 	%f260, [%rd71+-32], %f259;
	ld.global.f32 	%f261, [%rd54+-28];
	mul.f32 	%f262, %f19, %f261;
	atom.global.add.f32 	%f263, [%rd71+-28], %f262;
	ld.global.f32 	%f264, [%rd54+-24];
	mul.f32 	%f265, %f19, %f264;
	atom.global.add.f32 	%f266, [%rd71+-24], %f265;
	ld.global.f32 	%f267, [%rd54+-20];
	mul.f32 	%f268, %f19, %f267;
	atom.global.add.f32 	%f269, [%rd71+-20], %f268;
	ld.global.f32 	%f270, [%rd54+-16];
	mul.f32 	%f271, %f19, %f270;
	atom.global.add.f32 	%f272, [%rd71+-16], %f271;
	ld.global.f32 	%f273, [%rd54+-12];
	mul.f32 	%f274, %f19, %f273;
	atom.global.add.f32 	%f275, [%rd71+-12], %f274;
	ld.global.f32 	%f276, [%rd54+-8];
	mul.f32 	%f277, %f19, %f276;
	atom.global.add.f32 	%f278, [%rd71+-8], %f277;
	ld.global.f32 	%f279, [%rd54+-4];
	mul.f32 	%f280, %f19, %f279;
	atom.global.add.f32 	%f281, [%rd71+-4], %f280;
	ld.global.f32 	%f282, [%rd54];
	mul.f32 	%f283, %f19, %f282;
	atom.global.add.f32 	%f284, [%rd71], %f283;
	ld.global.f32 	%f285, [%rd54+4];
	mul.f32 	%f286, %f19, %f285;
	atom.global.add.f32 	%f287, [%rd71+4], %f286;
	ld.global.f32 	%f288, [%rd54+8];
	mul.f32 	%f289, %f19, %f288;
	atom.global.add.f32 	%f290, [%rd71+8], %f289;
	ld.global.f32 	%f291, [%rd54+12];
	mul.f32 	%f292, %f19, %f291;
	atom.global.add.f32 	%f293, [%rd71+12], %f292;
	ld.global.f32 	%f294, [%rd54+16];
	mul.f32 	%f295, %f19, %f294;
	atom.global.add.f32 	%f296, [%rd71+16], %f295;
	ld.global.f32 	%f297, [%rd54+20];
	mul.f32 	%f298, %f19, %f297;
	atom.global.add.f32 	%f299, [%rd71+20], %f298;
	ld.global.f32 	%f300, [%rd54+24];
	mul.f32 	%f301, %f19, %f300;
	atom.global.add.f32 	%f302, [%rd71+24], %f301;
	ld.global.f32 	%f303, [%rd54+28];
	mul.f32 	%f304, %f19, %f303;
	atom.global.add.f32 	%f305, [%rd71+28], %f304;
	add.s32 	%r93, %r93, 16;
	add.s32 	%r92, %r92, 16;
	add.s64 	%rd71, %rd71, 64;
	setp.ne.s32 	%p16, %r93, 0;
	mov.u32 	%r95, %r12;
	@%p16 bra 	$L__BB0_10;
$L__BB0_11:
	setp.eq.s32 	%p17, %r9, 0;
	@%p17 bra 	$L__BB0_21;
	setp.lt.u32 	%p18, %r10, 7;
	@%p18 bra 	$L__BB0_14;
	add.s32 	%r85, %r95, %r8;
	mul.wide.s32 	%rd55, %r85, 4;
	add.s64 	%rd56, %rd2, %rd55;
	ld.global.f32 	%f306, [%rd56];
	cvt.u64.u32 	%rd57, %r95;
	add.s64 	%rd58, %rd9, %rd57;
	shl.b64 	%rd59, %rd58, 2;
	add.s64 	%rd60, %rd1, %rd59;
	mul.f32 	%f307, %f19, %f306;
	atom.global.add.f32 	%f308, [%rd60], %f307;
	ld.global.f32 	%f309, [%rd56+4];
	mul.f32 	%f310, %f19, %f309;
	atom.global.add.f32 	%f311, [%rd60+4], %f310;
	ld.global.f32 	%f312, [%rd56+8];
	mul.f32 	%f313, %f19, %f312;
	atom.global.add.f32 	%f314, [%rd60+8], %f313;
	ld.global.f32 	%f315, [%rd56+12];
	mul.f32 	%f316, %f19, %f315;
	atom.global.add.f32 	%f317, [%rd60+12], %f316;
	ld.global.f32 	%f318, [%rd56+16];
	mul.f32 	%f319, %f19, %f318;
	atom.global.add.f32 	%f320, [%rd60+16], %f319;
	ld.global.f32 	%f321, [%rd56+20];
	mul.f32 	%f322, %f19, %f321;
	atom.global.add.f32 	%f323, [%rd60+20], %f322;
	ld.global.f32 	%f324, [%rd56+24];
	mul.f32 	%f325, %f19, %f324;
	atom.global.add.f32 	%f326, [%rd60+24], %f325;
	ld.global.f32 	%f327, [%rd56+28];
	mul.f32 	%f328, %f19, %f327;
	atom.global.add.f32 	%f329, [%rd60+28], %f328;
	add.s32 	%r95, %r95, 8;
$L__BB0_14:
	setp.eq.s32 	%p19, %r11, 0;
	@%p19 bra 	$L__BB0_21;
	add.s32 	%r86, %r11, -1;
	setp.lt.u32 	%p20, %r86, 3;
	@%p20 bra 	$L__BB0_17;
	add.s32 	%r87, %r95, %r8;
	mul.wide.s32 	%rd61, %r87, 4;
	add.s64 	%rd62, %rd2, %rd61;
	ld.global.f32 	%f330, [%rd62];
	cvt.u64.u32 	%rd63, %r95;
	add.s64 	%rd64, %rd9, %rd63;
	shl.b64 	%rd65, %rd64, 2;
	add.s64 	%rd66, %rd1, %rd65;
	mul.f32 	%f331, %f19, %f330;
	atom.global.add.f32 	%f332, [%rd66], %f331;
	ld.global.f32 	%f333, [%rd62+4];
	mul.f32 	%f334, %f19, %f333;
	atom.global.add.f32 	%f335, [%rd66+4], %f334;
	ld.global.f32 	%f336, [%rd62+8];
	mul.f32 	%f337, %f19, %f336;
	atom.global.add.f32 	%f338, [%rd66+8], %f337;
	ld.global.f32 	%f339, [%rd62+12];
	mul.f32 	%f340, %f19, %f339;
	atom.global.add.f32 	%f341, [%rd66+12], %f340;
	add.s32 	%r95, %r95, 4;
$L__BB0_17:
	setp.eq.s32 	%p21, %r13, 0;
	@%p21 bra 	$L__BB0_21;
	setp.eq.s32 	%p22, %r13, 1;
	add.s32 	%r88, %r95, %r8;
	mul.wide.s32 	%rd67, %r88, 4;
	add.s64 	%rd13, %rd2, %rd67;
	ld.global.f32 	%f342, [%rd13];
	cvt.u64.u32 	%rd68, %r95;
	add.s64 	%rd69, %rd9, %rd68;
	shl.b64 	%rd70, %rd69, 2;
	add.s64 	%rd14, %rd1, %rd70;
	mul.f32 	%f343, %f19, %f342;
	atom.global.add.f32 	%f344, [%rd14], %f343;
	@%p22 bra 	$L__BB0_21;
	setp.eq.s32 	%p23, %r13, 2;
	ld.global.f32 	%f345, [%rd13+4];
	mul.f32 	%f346, %f19, %f345;
	atom.global.add.f32 	%f347, [%rd14+4], %f346;
	@%p23 bra 	$L__BB0_21;
	ld.global.f32 	%f348, [%rd13+8];
	mul.f32 	%f349, %f19, %f348;
	atom.global.add.f32 	%f350, [%rd14+8], %f349;
$L__BB0_21:
	add.s32 	%r91, %r91, 1;
	setp.eq.s32 	%p24, %r91, %r7;
	@%p24 bra 	$L__BB0_22;
	bra.uni 	$L__BB0_8;
$L__BB0_22:
	add.s32 	%r90, %r90, 1;
	setp.eq.s32 	%p25, %r90, %r5;
	@%p25 bra 	$L__BB0_5;
	bra.uni 	$L__BB0_6;
$L__BB0_23:
	sub.s32 	%r62, %r7, %r6;
	and.b32  	%r30, %r62, 3;
	cvt.rn.f32.u32 	%f65, %r6;
	fma.rn.f32 	%f66, %f43, %f65, %f42;
	sub.f32 	%f20, %f66, %f3;
	mul.f32 	%f21, %f10, %f20;
	mul.f32 	%f22, %f11, %f20;
	mul.f32 	%f23, %f12, %f20;
	cvt.u64.u32 	%rd15, %r6;
	add.s32 	%r31, %r6, 1;
	cvt.rn.f32.u32 	%f67, %r31;
	fma.rn.f32 	%f68, %f43, %f67, %f42;
	sub.f32 	%f24, %f68, %f3;
	mul.f32 	%f25, %f10, %f24;
	mul.f32 	%f26, %f11, %f24;
	mul.f32 	%f27, %f12, %f24;
	add.s32 	%r32, %r6, 2;
	cvt.rn.f32.u32 	%f69, %r32;
	fma.rn.f32 	%f70, %f43, %f69, %f42;
	sub.f32 	%f28, %f70, %f3;
	mul.f32 	%f29, %f10, %f28;
	mul.f32 	%f30, %f11, %f28;
	mul.f32 	%f31, %f12, %f28;
	add.s32 	%r33, %r6, 3;
	sub.s32 	%r34, %r6, %r7;
$L__BB0_24:
	setp.ge.s32 	%p4, %r4, %r5;
	cvt.rn.f32.u32 	%f71, %r89;
	fma.rn.f32 	%f72, %f43, %f71, %f40;
	sub.f32 	%f32, %f72, %f1;
	@%p4 bra 	$L__BB0_34;
	mul.f32 	%f33, %f5, %f32;
	mul.f32 	%f34, %f6, %f32;
	cvt.u64.u32 	%rd37, %r89;
	mul.lo.s64 	%rd16, %rd37, %rd4;
	mul.f32 	%f35, %f4, %f32;
	mov.u32 	%r98, %r4;
$L__BB0_26:
	setp.ge.s32 	%p5, %r6, %r7;
	cvt.rn.f32.u32 	%f73, %r98;
	fma.rn.f32 	%f74, %f43, %f73, %f41;
	sub.f32 	%f36, %f74, %f2;
	@%p5 bra 	$L__BB0_33;
	setp.eq.s32 	%p6, %r30, 0;
	fma.rn.f32 	%f37, %f7, %f36, %f35;
	fma.rn.f32 	%f38, %f8, %f36, %f33;
	fma.rn.f32 	%f39, %f9, %f36, %f34;
	mul.lo.s32 	%r63, %r98, %r45;
	cvt.s64.s32 	%rd38, %r63;
	add.s64 	%rd17, %rd16, %rd38;
	mov.u32 	%r99, %r6;
	@%p6 bra 	$L__BB0_31;
	setp.eq.s32 	%p7, %r30, 1;
	add.f32 	%f75, %f37, %f21;
	add.f32 	%f76, %f38, %f22;
	mul.f32 	%f77, %f36, %f76;
	fma.rn.f32 	%f78, %f32, %f75, %f77;
	add.f32 	%f79, %f39, %f23;
	fma.rn.f32 	%f80, %f20, %f79, %f78;
	mul.f32 	%f81, %f80, 0fBF000000;
	fma.rn.f32 	%f82, %f81, 0f3BBB989D, 0f3F000000;
	cvt.sat.f32.f32 	%f83, %f82;
	mov.f32 	%f84, 0f4B400001;
	mov.f32 	%f85, 0f437C0000;
	fma.rm.f32 	%f86, %f83, %f85, %f84;
	add.f32 	%f87, %f86, 0fCB40007F;
	neg.f32 	%f88, %f87;
	fma.rn.f32 	%f89, %f81, 0f3FB8AA3B, %f88;
	fma.rn.f32 	%f90, %f81, 0f32A57060, %f89;
	mov.b32 	%r64, %f86;
	shl.b32 	%r65, %r64, 23;
	mov.b32 	%f91, %r65;
	ex2.approx.ftz.f32 	%f92, %f90;
	mul.f32 	%f93, %f92, %f91;
	mul.f32 	%f94, %f13, %f93;
	add.s64 	%rd39, %rd17, %rd15;
	shl.b64 	%rd40, %rd39, 2;
	add.s64 	%rd18, %rd3, %rd40;
	atom.global.add.f32 	%f95, [%rd18], %f94;
	mov.u32 	%r99, %r31;
	@%p7 bra 	$L__BB0_31;
	setp.eq.s32 	%p8, %r30, 2;
	add.f32 	%f96, %f37, %f25;
	add.f32 	%f97, %f38, %f26;
	mul.f32 	%f98, %f36, %f97;
	fma.rn.f32 	%f99, %f32, %f96, %f98;
	add.f32 	%f100, %f39, %f27;
	fma.rn.f32 	%f101, %f24, %f100, %f99;
	mul.f32 	%f102, %f101, 0fBF000000;
	fma.rn.f32 	%f103, %f102, 0f3BBB989D, 0f3F000000;
	cvt.sat.f32.f32 	%f104, %f103;
	mov.f32 	%f105, 0f4B400001;
	mov.f32 	%f106, 0f437C0000;
	fma.rm.f32 	%f107, %f104, %f106, %f105;
	add.f32 	%f108, %f107, 0fCB40007F;
	neg.f32 	%f109, %f108;
	fma.rn.f32 	%f110, %f102, 0f3FB8AA3B, %f109;
	fma.rn.f32 	%f111, %f102, 0f32A57060, %f110;
	mov.b32 	%r66, %f107;
	shl.b32 	%r67, %r66, 23;
	mov.b32 	%f112, %r67;
	ex2.approx.ftz.f32 	%f113, %f111;
	mul.f32 	%f114, %f113, %f112;
	mul.f32 	%f115, %f13, %f114;
	atom.global.add.f32 	%f116, [%rd18+4], %f115;
	mov.u32 	%r99, %r32;
	@%p8 bra 	$L__BB0_31;
	add.f32 	%f117, %f37, %f29;
	add.f32 	%f118, %f38, %f30;
	mul.f32 	%f119, %f36, %f118;
	fma.rn.f32 	%f120, %f32, %f117, %f119;
	add.f32 	%f121, %f39, %f31;
	fma.rn.f32 	%f122, %f28, %f121, %f120;
	mul.f32 	%f123, %f122, 0fBF000000;
	fma.rn.f32 	%f124, %f123, 0f3BBB989D, 0f3F000000;
	cvt.sat.f32.f32 	%f125, %f124;
	mov.f32 	%f126, 0f4B400001;
	mov.f32 	%f127, 0f437C0000;
	fma.rm.f32 	%f128, %f125, %f127, %f126;
	add.f32 	%f129, %f128, 0fCB40007F;
	neg.f32 	%f130, %f129;
	fma.rn.f32 	%f131, %f123, 0f3FB8AA3B, %f130;
	fma.rn.f32 	%f132, %f123, 0f32A57060, %f131;
	mov.b32 	%r68, %f128;
	shl.b32 	%r69, %r68, 23;
	mov.b32 	%f133, %r69;
	ex2.approx.ftz.f32 	%f134, %f132;
	mul.f32 	%f135, %f134, %f133;
	mul.f32 	%f136, %f13, %f135;
	atom.global.add.f32 	%f137, [%rd18+8], %f136;
	mov.u32 	%r99, %r33;
$L__BB0_31:
	setp.gt.u32 	%p9, %r34, -4;
	@%p9 bra 	$L__BB0_33;
$L__BB0_32:
	cvt.rn.f32.u32 	%f138, %r99;
	fma.rn.f32 	%f139, %f43, %f138, %f42;
	sub.f32 	%f140, %f139, %f3;
	fma.rn.f32 	%f141, %f10, %f140, %f37;
	fma.rn.f32 	%f142, %f11, %f140, %f38;
	mul.f32 	%f143, %f36, %f142;
	fma.rn.f32 	%f144, %f32, %f141, %f143;
	fma.rn.f32 	%f145, %f12, %f140, %f39;
	fma.rn.f32 	%f146, %f140, %f145, %f144;
	mul.f32 	%f147, %f146, 0fBF000000;
	fma.rn.f32 	%f148, %f147, 0f3BBB989D, 0f3F000000;
	cvt.sat.f32.f32 	%f149, %f148;
	mov.f32 	%f150, 0f4B400001;
	mov.f32 	%f151, 0f437C0000;
	fma.rm.f32 	%f152, %f149, %f151, %f150;
	add.f32 	%f153, %f152, 0fCB40007F;
	neg.f32 	%f154, %f153;
	fma.rn.f32 	%f155, %f147, 0f3FB8AA3B, %f154;
	fma.rn.f32 	%f156, %f147, 0f32A57060, %f155;
	mov.b32 	%r70, %f152;
	shl.b32 	%r71, %r70, 23;
	mov.b32 	%f157, %r71;
	ex2.approx.ftz.f32 	%f158, %f156;
	mul.f32 	%f159, %f158, %f157;
	mul.f32 	%f160, %f13, %f159;
	cvt.u64.u32 	%rd41, %r99;
	add.s64 	%rd42, %rd17, %rd41;
	shl.b64 	%rd43, %rd42, 2;
	add.s64 	%rd44, %rd3, %rd43;
	atom.global.add.f32 	%f161, [%rd44], %f160;
	add.s32 	%r72, %r99, 1;
	cvt.rn.f32.u32 	%f162, %r72;
	fma.rn.f32 	%f163, %f43, %f162, %f42;
	sub.f32 	%f164, %f163, %f3;
	fma.rn.f32 	%f165, %f10, %f164, %f37;
	fma.rn.f32 	%f166, %f11, %f164, %f38;
	mul.f32 	%f167, %f36, %f166;
	fma.rn.f32 	%f168, %f32, %f165, %f167;
	fma.rn.f32 	%f169, %f12, %f164, %f39;
	fma.rn.f32 	%f170, %f164, %f169, %f168;
	mul.f32 	%f171, %f170, 0fBF000000;
	fma.rn.f32 	%f172, %f171, 0f3BBB989D, 0f3F000000;
	cvt.sat.f32.f32 	%f173, %f172;
	fma.rm.f32 	%f174, %f173, %f151, %f150;
	add.f32 	%f175, %f174, 0fCB40007F;
	neg.f32 	%f176, %f175;
	fma.rn.f32 	%f177, %f171, 0f3FB8AA3B, %f176;
	fma.rn.f32 	%f178, %f171, 0f32A57060, %f177;
	mov.b32 	%r73, %f174;
	shl.b32 	%r74, %r73, 23;
	mov.b32 	%f179, %r74;
	ex2.approx.ftz.f32 	%f180, %f178;
	mul.f32 	%f181, %f180, %f179;
	mul.f32 	%f182, %f13, %f181;
	atom.global.add.f32 	%f183, [%rd44+4], %f182;
	add.s32 	%r75, %r99, 2;
	cvt.rn.f32.u32 	%f184, %r75;
	fma.rn.f32 	%f185, %f43, %f184, %f42;
	sub.f32 	%f186, %f185, %f3;
	fma.rn.f32 	%f187, %f10, %f186, %f37;
	fma.rn.f32 	%f188, %f11, %f186, %f38;
	mul.f32 	%f189, %f36, %f188;
	fma.rn.f32 	%f190, %f32, %f187, %f189;
	fma.rn.f32 	%f191, %f12, %f186, %f39;
	fma.rn.f32 	%f192, %f186, %f191, %f190;
	mul.f32 	%f193, %f192, 0fBF000000;
	fma.rn.f32 	%f194, %f193, 0f3BBB989D, 0f3F000000;
	cvt.sat.f32.f32 	%f195, %f194;
	fma.rm.f32 	%f196, %f195, %f151, %f150;
	add.f32 	%f197, %f196, 0fCB40007F;
	neg.f32 	%f198, %f197;
	fma.rn.f32 	%f199, %f193, 0f3FB8AA3B, %f198;
	fma.rn.f32 	%f200, %f193, 0f32A57060, %f199;
	mov.b32 	%r76, %f196;
	shl.b32 	%r77, %r76, 23;
	mov.b32 	%f201, %r77;
	ex2.approx.ftz.f32 	%f202, %f200;
	mul.f32 	%f203, %f202, %f201;
	mul.f32 	%f204, %f13, %f203;
	atom.global.add.f32 	%f205, [%rd44+8], %f204;
	add.s32 	%r78, %r99, 3;
	cvt.rn.f32.u32 	%f206, %r78;
	fma.rn.f32 	%f207, %f43, %f206, %f42;
	sub.f32 	%f208, %f207, %f3;
	fma.rn.f32 	%f209, %f10, %f208, %f37;
	fma.rn.f32 	%f210, %f11, %f208, %f38;
	mul.f32 	%f211, %f36, %f210;
	fma.rn.f32 	%f212, %f32, %f209, %f211;
	fma.rn.f32 	%f213, %f12, %f208, %f39;
	fma.rn.f32 	%f214, %f208, %f213, %f212;
	mul.f32 	%f215, %f214, 0fBF000000;
	fma.rn.f32 	%f216, %f215, 0f3BBB989D, 0f3F000000;
	cvt.sat.f32.f32 	%f217, %f216;
	fma.rm.f32 	%f218, %f217, %f151, %f150;
	add.f32 	%f219, %f218, 0fCB40007F;
	neg.f32 	%f220, %f219;
	fma.rn.f32 	%f221, %f215, 0f3FB8AA3B, %f220;
	fma.rn.f32 	%f222, %f215, 0f32A57060, %f221;
	mov.b32 	%r79, %f218;
	shl.b32 	%r80, %r79, 23;
	mov.b32 	%f223, %r80;
	ex2.approx.ftz.f32 	%f224, %f222;
	mul.f32 	%f225, %f224, %f223;
	mul.f32 	%f226, %f13, %f225;
	atom.global.add.f32 	%f227, [%rd44+12], %f226;
	add.s32 	%r99, %r99, 4;
	setp.ne.s32 	%p10, %r99, %r7;
	@%p10 bra 	$L__BB0_32;
$L__BB0_33:
	add.s32 	%r98, %r98, 1;
	setp.ne.s32 	%p11, %r98, %r5;
	@%p11 bra 	$L__BB0_26;
$L__BB0_34:
	add.s32 	%r89, %r89, 1;
	setp.ne.s32 	%p12, %r89, %r3;
	@%p12 bra 	$L__BB0_24;
$L__BB0_35:
	ret;

}
	// .globl	_Z21_splat_bwd_kernel_optPfS_S_S_PKfS1_S1_S1_S1_S1_S1_S1_S1_ffffiiiiif
.visible .entry _Z21_splat_bwd_kernel_optPfS_S_S_PKfS1_S1_S1_S1_S1_S1_S1_S1_ffffiiiiif(
	.param .u64 .ptr .align 1 _Z21_splat_bwd_kernel_optPfS_S_S_PKfS1_S1_S1_S1_S1_S1_S1_S1_ffffiiiiif_param_0,
	.param .u64 .ptr .align 1 _Z21_splat_bwd_kernel_optPfS_S_S_PKfS1_S1_S1_S1_S1_S1_S1_S1_ffffiiiiif_param_1,
	.param .u64 .ptr .align 1 _Z21_splat_bwd_kernel_optPfS_S_S_PKfS1_S1_S1_S1_S1_S1_S1_S1_ffffiiiiif_param_2,
	.param .u64 .ptr .align 1 _Z21_splat_bwd_kernel_optPfS_S_S_PKfS1_S1_S1_S1_S1_S1_S1_S1_ffffiiiiif_param_3,
	.param .u64 .ptr .align 1 _Z21_splat_bwd_kernel_optPfS_S_S_PKfS1_S1_S1_S1_S1_S1_S1_S1_ffffiiiiif_param_4,
	.param .u64 .ptr .align 1 _Z21_splat_bwd_kernel_optPfS_S_S_PKfS1_S1_S1_S1_S1_S1_S1_S1_ffffiiiiif_param_5,
	.param .u64 .ptr .align 1 _Z21_splat_bwd_kernel_optPfS_S_S_PKfS1_S1_S1_S1_S1_S1_S1_S1_ffffiiiiif_param_6,
	.param .u64 .ptr .align 1 _Z21_splat_bwd_kernel_optPfS_S_S_PKfS1_S1_S1_S1_S1_S1_S1_S1_ffffiiiiif_param_7,
	.param .u64 .ptr .align 1 _Z21_splat_bwd_kernel_optPfS_S_S_PKfS1_S1_S1_S1_S1_S1_S1_S1_ffffiiiiif_param_8,
	.param .u64 .ptr .align 1 _Z21_splat_bwd_kernel_optPfS_S_S_PKfS1_S1_S1_S1_S1_S1_S1_S1_ffffiiiiif_param_9,
	.param .u64 .ptr .align 1 _Z21_splat_bwd_kernel_optPfS_S_S_PKfS1_S1_S1_S1_S1_S1_S1_S1_ffffiiiiif_param_10,
	.param .u64 .ptr .align 1 _Z21_splat_bwd_kernel_optPfS_S_S_PKfS1_S1_S1_S1_S1_S1_S1_S1_ffffiiiiif_param_11,
	.param .u64 .ptr .align 1 _Z21_splat_bwd_kernel_optPfS_S_S_PKfS1_S1_S1_S1_S1_S1_S1_S1_ffffiiiiif_param_12,
	.param .f32 _Z21_splat_bwd_kernel_optPfS_S_S_PKfS1_S1_S1_S1_S1_S1_S1_S1_ffffiiiiif_param_13,
	.param .f32 _Z21_splat_bwd_kernel_optPfS_S_S_PKfS1_S1_S1_S1_S1_S1_S1_S1_ffffiiiiif_param_14,
	.param .f32 _Z21_splat_bwd_kernel_optPfS_S_S_PKfS1_S1_S1_S1_S1_S1_S1_S1_ffffiiiiif_param_15,
	.param .f32 _Z21_splat_bwd_kernel_optPfS_S_S_PKfS1_S1_S1_S1_S1_S1_S1_S1_ffffiiiiif_param_16,
	.param .u32 _Z21_splat_bwd_kernel_optPfS_S_S_PKfS1_S1_S1_S1_S1_S1_S1_S1_ffffiiiiif_param_17,
	.param .u32 _Z21_splat_bwd_kernel_optPfS_S_S_PKfS1_S1_S1_S1_S1_S1_S1_S1_ffffiiiiif_param_18,
	.param .u32 _Z21_splat_bwd_kernel_optPfS_S_S_PKfS1_S1_S1_S1_S1_S1_S1_S1_ffffiiiiif_param_19,
	.param .u32 _Z21_splat_bwd_kernel_optPfS_S_S_PKfS1_S1_S1_S1_S1_S1_S1_S1_ffffiiiiif_param_20,
	.param .u32 _Z21_splat_bwd_kernel_optPfS_S_S_PKfS1_S1_S1_S1_S1_S1_S1_S1_ffffiiiiif_param_21,
	.param .f32 _Z21_splat_bwd_kernel_optPfS_S_S_PKfS1_S1_S1_S1_S1_S1_S1_S1_ffffiiiiif_param_22
)
{
	.reg .pred 	%p<29>;
	.reg .b32 	%r<92>;
	.reg .b32 	%f<742>;
	.reg .b64 	%rd<126>;

	ld.param.u64 	%rd37, [_Z21_splat_bwd_kernel_optPfS_S_S_PKfS1_S1_S1_S1_S1_S1_S1_S1_ffffiiiiif_param_0];
	ld.param.u64 	%rd29, [_Z21_splat_bwd_kernel_optPfS_S_S_PKfS1_S1_S1_S1_S1_S1_S1_S1_ffffiiiiif_param_4];
	ld.param.u64 	%rd38, [_Z21_splat_bwd_kernel_optPfS_S_S_PKfS1_S1_S1_S1_S1_S1_S1_S1_ffffiiiiif_param_6];
	ld.param.u64 	%rd32, [_Z21_splat_bwd_kernel_optPfS_S_S_PKfS1_S1_S1_S1_S1_S1_S1_S1_ffffiiiiif_param_8];
	ld.param.u64 	%rd33, [_Z21_splat_bwd_kernel_optPfS_S_S_PKfS1_S1_S1_S1_S1_S1_S1_S1_ffffiiiiif_param_9];
	ld.param.u64 	%rd34, [_Z21_splat_bwd_kernel_optPfS_S_S_PKfS1_S1_S1_S1_S1_S1_S1_S1_ffffiiiiif_param_10];
	ld.param.u64 	%rd35, [_Z21_splat_bwd_kernel_optPfS_S_S_PKfS1_S1_S1_S1_S1_S1_S1_S1_ffffiiiiif_param_11];
	ld.param.u64 	%rd36, [_Z21_splat_bwd_kernel_optPfS_S_S_PKfS1_S1_S1_S1_S1_S1_S1_S1_ffffiiiiif_param_12];
	ld.param.f32 	%f301, [_Z21_splat_bwd_kernel_optPfS_S_S_PKfS1_S1_S1_S1_S1_S1_S1_S1_ffffiiiiif_param_15];
	ld.param.f32 	%f302, [_Z21_splat_bwd_kernel_optPfS_S_S_PKfS1_S1_S1_S1_S1_S1_S1_S1_ffffiiiiif_param_16];
	ld.param.u32 	%r38, [_Z21_splat_bwd_kernel_optPfS_S_S_PKfS1_S1_S1_S1_S1_S1_S1_S1_ffffiiiiif_param_17];
	ld.param.u32 	%r34, [_Z21_splat_bwd_kernel_optPfS_S_S_PKfS1_S1_S1_S1_S1_S1_S1_S1_ffffiiiiif_param_18];
	ld.param.u32 	%r35, [_Z21_splat_bwd_kernel_optPfS_S_S_PKfS1_S1_S1_S1_S1_S1_S1_S1_ffffiiiiif_param_19];
	ld.param.f32 	%f303, [_Z21_splat_bwd_kernel_optPfS_S_S_PKfS1_S1_S1_S1_S1_S1_S1_S1_ffffiiiiif_param_22];
	cvta.to.global.u64 	%rd1, %rd37;
	cvta.to.global.u64 	%rd2, %rd36;
	cvta.to.global.u64 	%rd3, %rd38;
	mov.u32 	%r39, %ctaid.x;
	mov.u32 	%r40, %ntid.x;
	mov.u32 	%r41, %tid.x;
	mad.lo.s32 	%r1, %r39, %r40, %r41;
	setp.ge.s32 	%p1, %r1, %r38;
	@%p1 bra 	$L__BB1_43;
	ld.param.u32 	%r77, [_Z21_splat_bwd_kernel_optPfS_S_S_PKfS1_S1_S1_S1_S1_S1_S1_S1_ffffiiiiif_param_21];
	ld.param.u32 	%r74, [_Z21_splat_bwd_kernel_optPfS_S_S_PKfS1_S1_S1_S1_S1_S1_S1_S1_ffffiiiiif_param_20];
	ld.param.f32 	%f564, [_Z21_splat_bwd_kernel_optPfS_S_S_PKfS1_S1_S1_S1_S1_S1_S1_S1_ffffiiiiif_param_14];
	ld.param.f32 	%f561, [_Z21_splat_bwd_kernel_optPfS_S_S_PKfS1_S1_S1_S1_S1_S1_S1_S1_ffffiiiiif_param_13];
	cvta.to.global.u64 	%rd39, %rd32;
	cvta.to.global.u64 	%rd40, %rd33;
	cvta.to.global.u64 	%rd41, %rd34;
	cvta.to.global.u64 	%rd42, %rd35;
	mul.lo.s32 	%r42, %r1, 3;
	mul.wide.s32 	%rd43, %r42, 4;
	add.s64 	%rd44, %rd39, %rd43;
	ld.global.f32 	%f1, [%rd44];
	ld.global.f32 	%f2, [%rd44+4];
	ld.global.f32 	%f3, [%rd44+8];
	mul.lo.s32 	%r43, %r1, 9;
	mul.wide.s32 	%rd45, %r43, 4;
	add.s64 	%rd46, %rd40, %rd45;
	ld.global.f32 	%f4, [%rd46];
	ld.global.f32 	%f5, [%rd46+4];
	ld.global.f32 	%f6, [%rd46+8];
	ld.global.f32 	%f7, [%rd46+12];
	ld.global.f32 	%f8, [%rd46+16];
	ld.global.f32 	%f9, [%rd46+20];
	ld.global.f32 	%f10, [%rd46+24];
	ld.global.f32 	%f11, [%rd46+28];
	ld.global.f32 	%f12, [%rd46+32];
	mul.wide.s32 	%rd47, %r1, 4;
	add.s64 	%rd48, %rd41, %rd47;
	ld.global.f32 	%f13, [%rd48];
	add.s64 	%rd49, %rd42, %rd43;
	ld.global.f32 	%f305, [%rd49];
	ld.global.f32 	%f306, [%rd49+4];
	ld.global.f32 	%f307, [%rd49+8];
	sub.f32 	%f308, %f1, %f305;
	sub.f32 	%f309, %f308, %f561;
	div.rn.f32 	%f310, %f309, %f302;
	cvt.rzi.s32.f32 	%r44, %f310;
	max.s32 	%r81, %r44, 0;
	add.f32 	%f311, %f1, %f305;
	sub.f32 	%f312, %f311, %f561;
	div.rn.f32 	%f313, %f312, %f302;
	cvt.rzi.s32.f32 	%r45, %f313;
	add.s32 	%r46, %r45, 1;
	min.s32 	%r3, %r35, %r46;
	sub.f32 	%f314, %f2, %f306;
	sub.f32 	%f315, %f314, %f564;
	div.rn.f32 	%f316, %f315, %f302;
	cvt.rzi.s32.f32 	%r47, %f316;
	max.s32 	%r4, %r47, 0;
	add.f32 	%f317, %f2, %f306;
	sub.f32 	%f318, %f317, %f564;
	div.rn.f32 	%f319, %f318, %f302;
	cvt.rzi.s32.f32 	%r48, %f319;
	add.s32 	%r49, %r48, 1;
	min.s32 	%r5, %r74, %r49;
	sub.f32 	%f320, %f3, %f307;
	sub.f32 	%f321, %f320, %f301;
	div.rn.f32 	%f322, %f321, %f302;
	cvt.rzi.s32.f32 	%r50, %f322;
	max.s32 	%r6, %r50, 0;
	add.f32 	%f323, %f3, %f307;
	sub.f32 	%f324, %f323, %f301;
	div.rn.f32 	%f325, %f324, %f302;
	cvt.rzi.s32.f32 	%r51, %f325;
	add.s32 	%r52, %r51, 1;
	min.s32 	%r7, %r77, %r52;
	setp.ge.s32 	%p2, %r81, %r3;
	mov.f32 	%f636, 0f00000000;
	mov.f32 	%f617, %f636;
	mov.f32 	%f616, %f636;
	mov.f32 	%f615, %f636;
	mov.f32 	%f614, %f636;
	mov.f32 	%f613, %f636;
	mov.f32 	%f612, %f636;
	mov.f32 	%f611, %f636;
	mov.f32 	%f610, %f636;
	mov.f32 	%f609, %f636;
	mov.f32 	%f608, %f636;
	mov.f32 	%f607, %f636;
	mov.f32 	%f606, %f636;
	@%p2 bra 	$L__BB1_42;
	ld.param.u32 	%r78, [_Z21_splat_bwd_kernel_optPfS_S_S_PKfS1_S1_S1_S1_S1_S1_S1_S1_ffffiiiiif_param_21];
	ld.param.u32 	%r75, [_Z21_splat_bwd_kernel_optPfS_S_S_PKfS1_S1_S1_S1_S1_S1_S1_S1_ffffiiiiif_param_20];
	mul.lo.s32 	%r53, %r78, %r75;
	cvt.s64.s32 	%rd4, %r53;
	setp.lt.s32 	%p3, %r34, 1;
	cvt.u64.u32 	%rd5, %r34;
	mul.lo.s32 	%r8, %r34, %r1;
	@%p3 bra 	$L__BB1_32;
	and.b32  	%r9, %r34, 3;
	and.b32  	%r10, %r34, 2147483644;
	add.s64 	%rd6, %rd2, 8;
	cvta.to.global.u64 	%rd7, %rd29;
	mov.f32 	%f606, 0f00000000;
	mov.f32 	%f607, %f606;
	mov.f32 	%f608, %f606;
	mov.f32 	%f609, %f606;
	mov.f32 	%f610, %f606;
	mov.f32 	%f611, %f606;
	mov.f32 	%f612, %f606;
	mov.f32 	%f613, %f606;
	mov.f32 	%f614, %f606;
	mov.f32 	%f615, %f606;
	mov.f32 	%f616, %f606;
	mov.f32 	%f617, %f606;
	mov.f32 	%f636, %f606;
$L__BB1_4:
	ld.param.f32 	%f563, [_Z21_splat_bwd_kernel_optPfS_S_S_PKfS1_S1_S1_S1_S1_S1_S1_S1_ffffiiiiif_param_13];
	setp.ge.s32 	%p11, %r4, %r5;
	cvt.rn.f32.u32 	%f444, %r81;
	fma.rn.f32 	%f445, %f302, %f444, %f563;
	sub.f32 	%f27, %f445, %f1;
	mov.u32 	%r82, %r4;
	@%p11 bra 	$L__BB1_5;
	bra.uni 	$L__BB1_6;
$L__BB1_5:
	add.s32 	%r81, %r81, 1;
	setp.eq.s32 	%p28, %r81, %r3;
	@%p28 bra 	$L__BB1_42;
	bra.uni 	$L__BB1_4;
$L__BB1_6:
	ld.param.f32 	%f566, [_Z21_splat_bwd_kernel_optPfS_S_S_PKfS1_S1_S1_S1_S1_S1_S1_S1_ffffiiiiif_param_14];
	setp.le.s32 	%p12, %r7, %r6;
	cvt.rn.f32.u32 	%f446, %r82;
	fma.rn.f32 	%f447, %f302, %f446, %f566;
	sub.f32 	%f54, %f447, %f2;
	@%p12 bra 	$L__BB1_31;
	ld.param.u32 	%r80, [_Z21_splat_bwd_kernel_optPfS_S_S_PKfS1_S1_S1_S1_S1_S1_S1_S1_ffffiiiiif_param_21];
	ld.param.u32 	%r76, [_Z21_splat_bwd_kernel_optPfS_S_S_PKfS1_S1_S1_S1_S1_S1_S1_S1_ffffiiiiif_param_20];
	mul.lo.s32 	%r63, %r82, %r80;
	cvt.s64.s32 	%rd60, %r63;
	cvt.u64.u32 	%rd61, %r81;
	mul.lo.s32 	%r64, %r80, %r76;
	cvt.s64.s32 	%rd62, %r64;
	mad.lo.s64 	%rd8, %rd61, %rd62, %rd60;
	mov.u32 	%r83, %r6;
$L__BB1_8:
	setp.lt.u32 	%p13, %r34, 4;
	cvt.rn.f32.u32 	%f449, %r83;
	fma.rn.f32 	%f450, %f302, %f449, %f301;
	sub.f32 	%f81, %f450, %f3;
	mul.f32 	%f451, %f7, %f54;
	fma.rn.f32 	%f452, %f4, %f27, %f451;
	fma.rn.f32 	%f453, %f10, %f81, %f452;
	mul.f32 	%f454, %f8, %f54;
	fma.rn.f32 	%f455, %f5, %f27, %f454;
	fma.rn.f32 	%f456, %f11, %f81, %f455;
	mul.f32 	%f457, %f54, %f456;
	fma.rn.f32 	%f458, %f27, %f453, %f457;
	mul.f32 	%f459, %f9, %f54;
	fma.rn.f32 	%f460, %f6, %f27, %f459;
	fma.rn.f32 	%f461, %f12, %f81, %f460;
	fma.rn.f32 	%f462, %f81, %f461, %f458;
	mul.f32 	%f463, %f462, 0fBF000000;
	fma.rn.f32 	%f464, %f463, 0f3BBB989D, 0f3F000000;
	cvt.sat.f32.f32 	%f465, %f464;
	mov.f32 	%f466, 0f4B400001;
	mov.f32 	%f467, 0f437C0000;
	fma.rm.f32 	%f468, %f465, %f467, %f466;
	add.f32 	%f469, %f468, 0fCB40007F;
	neg.f32 	%f470, %f469;
	fma.rn.f32 	%f471, %f463, 0f3FB8AA3B, %f470;
	fma.rn.f32 	%f472, %f463, 0f32A57060, %f471;
	mov.b32 	%r66, %f468;
	shl.b32 	%r67, %r66, 23;
	mov.b32 	%f473, %r67;
	ex2.approx.ftz.f32 	%f474, %f472;
	mul.f32 	%f82, %f474, %f473;
	mul.f32 	%f83, %f13, %f82;
	cvt.u64.u32 	%rd63, %r83;
	add.s64 	%rd9, %rd8, %rd63;
	shl.b64 	%rd64, %rd9, 2;
	add.s64 	%rd10, %rd7, %rd64;
	ld.global.f32 	%f475, [%rd10];
	max.f32 	%f84, %f475, %f303;
	add.s64 	%rd65, %rd3, %rd64;
	ld.global.f32 	%f476, [%rd65];
	mul.f32 	%f637, %f13, %f476;
	fma.rn.f32 	%f636, %f82, %f476, %f636;
	mov.b32 	%r87, 0;
	@%p13 bra 	$L__BB1_19;
	ld.param.u64 	%rd118, [_Z21_splat_bwd_kernel_optPfS_S_S_PKfS1_S1_S1_S1_S1_S1_S1_S1_ffffiiiiif_param_7];
	ld.param.u64 	%rd115, [_Z21_splat_bwd_kernel_optPfS_S_S_PKfS1_S1_S1_S1_S1_S1_S1_S1_ffffiiiiif_param_5];
	and.b32  	%r68, %r34, 2147483644;
	neg.s32 	%r85, %r68;
	mul.wide.s32 	%rd66, %r8, 4;
	add.s64 	%rd67, %rd66, %rd1;
	add.s64 	%rd123, %rd67, 8;
	mul.lo.s64 	%rd68, %rd5, %rd9;
	shl.b64 	%rd69, %rd68, 2;
	cvta.to.global.u64 	%rd70, %rd118;
	add.s64 	%rd71, %rd70, %rd69;
	add.s64 	%rd125, %rd71, 8;
	cvta.to.global.u64 	%rd72, %rd115;
	add.s64 	%rd73, %rd72, %rd69;
	add.s64 	%rd124, %rd73, 8;
	mov.u32 	%r84, %r8;
$L__BB1_10:
	.pragma "nounroll";
	mul.wide.s32 	%rd74, %r84, 4;
	add.s64 	%rd17, %rd6, %rd74;
	ld.global.f32 	%f89, [%rd125+-8];
	ld.global.f32 	%f90, [%rd124+-8];
	ld.global.f32 	%f477, [%rd17+-8];
	mul.f32 	%f478, %f83, %f89;
	div.rn.f32 	%f479, %f478, %f84;
	atom.global.add.f32 	%f480, [%rd123+-8], %f479;
	div.rn.f32 	%f481, %f477, %f84;
	mul.f32 	%f621, %f89, %f481;
	ld.global.f32 	%f482, [%rd10];
	setp.leu.f32 	%p14, %f482, %f303;
	@%p14 bra 	$L__BB1_12;
	div.rn.f32 	%f483, %f90, %f84;
	mul.f32 	%f484, %f89, %f483;
	sub.f32 	%f621, %f621, %f484;
$L__BB1_12:
	fma.rn.f32 	%f94, %f82, %f621, %f636;
	fma.rn.f32 	%f95, %f13, %f621, %f637;
	ld.global.f32 	%f96, [%rd125+-4];
	ld.global.f32 	%f97, [%rd124+-4];
	ld.global.f32 	%f485, [%rd17+-4];
	mul.f32 	%f486, %f83, %f96;
	div.rn.f32 	%f487, %f486, %f84;
	atom.global.add.f32 	%f488, [%rd123+-4], %f487;
	div.rn.f32 	%f489, %f485, %f84;
	mul.f32 	%f622, %f96, %f489;
	ld.global.f32 	%f490, [%rd10];
	setp.leu.f32 	%p15, %f490, %f303;
	@%p15 bra 	$L__BB1_14;
	div.rn.f32 	%f491, %f97, %f84;
	mul.f32 	%f492, %f96, %f491;
	sub.f32 	%f622, %f622, %f492;
$L__BB1_14:
	fma.rn.f32 	%f101, %f82, %f622, %f94;
	fma.rn.f32 	%f102, %f13, %f622, %f95;
	ld.global.f32 	%f103, [%rd125];
	ld.global.f32 	%f104, [%rd124];
	ld.global.f32 	%f493, [%rd17];
	mul.f32 	%f494, %f83, %f103;
	div.rn.f32 	%f495, %f494, %f84;
	atom.global.add.f32 	%f496, [%rd123], %f495;
	div.rn.f32 	%f497, %f493, %f84;
	mul.f32 	%f623, %f103, %f497;
	ld.global.f32 	%f498, [%rd10];
	setp.leu.f32 	%p16, %f498, %f303;
	@%p16 bra 	$L__BB1_16;
	div.rn.f32 	%f499, %f104, %f84;
	mul.f32 	%f500, %f103, %f499;
	sub.f32 	%f623, %f623, %f500;
$L__BB1_16:
	fma.rn.f32 	%f108, %f82, %f623, %f101;
	fma.rn.f32 	%f109, %f13, %f623, %f102;
	ld.global.f32 	%f110, [%rd125+4];
	ld.global.f32 	%f111, [%rd124+4];
	ld.global.f32 	%f501, [%rd17+4];
	mul.f32 	%f502, %f83, %f110;
	div.rn.f32 	%f503, %f502, %f84;
	atom.global.add.f32 	%f504, [%rd123+4], %f503;
	div.rn.f32 	%f505, %f501, %f84;
	mul.f32 	%f624, %f110, %f505;
	ld.global.f32 	%f506, [%rd10];
	setp.leu.f32 	%p17, %f506, %f303;
	@%p17 bra 	$L__BB1_18;
	div.rn.f32 	%f507, %f111, %f84;
	mul.f32 	%f508, %f110, %f507;
	sub.f32 	%f624, %f624, %f508;
$L__BB1_18:
	fma.rn.f32 	%f636, %f82, %f624, %f108;
	fma.rn.f32 	%f637, %f13, %f624, %f109;
	add.s32 	%r85, %r85, 4;
	add.s64 	%rd125, %rd125, 16;
	add.s64 	%rd124, %rd124, 16;
	add.s64 	%rd123, %rd123, 16;
	add.s32 	%r84, %r84, 4;
	setp.ne.s32 	%p18, %r85, 0;
	mov.u32 	%r87, %r10;
	@%p18 bra 	$L__BB1_10;
$L__BB1_19:
	setp.eq.s32 	%p19, %r9, 0;
	@%p19 bra 	$L__BB1_30;
	setp.eq.s32 	%p20, %r9, 1;
	@%p20 bra 	$L__BB1_26;
	ld.param.u64 	%rd121, [_Z21_splat_bwd_kernel_optPfS_S_S_PKfS1_S1_S1_S1_S1_S1_S1_S1_ffffiiiiif_param_12];
	ld.param.u64 	%rd119, [_Z21_splat_bwd_kernel_optPfS_S_S_PKfS1_S1_S1_S1_S1_S1_S1_S1_ffffiiiiif_param_7];
	ld.param.u64 	%rd116, [_Z21_splat_bwd_kernel_optPfS_S_S_PKfS1_S1_S1_S1_S1_S1_S1_S1_ffffiiiiif_param_5];
	cvt.u64.u32 	%rd75, %r87;
	cvt.u64.u32 	%rd76, %r83;
	add.s64 	%rd77, %rd8, %rd76;
	mad.lo.s64 	%rd78, %rd77, %rd5, %rd75;
	cvta.to.global.u64 	%rd79, %rd119;
	shl.b64 	%rd80, %rd78, 2;
	add.s64 	%rd21, %rd79, %rd80;
	ld.global.f32 	%f121, [%rd21];
	cvta.to.global.u64 	%rd81, %rd116;
	add.s64 	%rd22, %rd81, %rd80;
	ld.global.f32 	%f122, [%rd22];
	add.s32 	%r69, %r87, %r8;
	cvta.to.global.u64 	%rd82, %rd121;
	mul.wide.s32 	%rd83, %r69, 4;
	add.s64 	%rd23, %rd82, %rd83;
	ld.global.f32 	%f510, [%rd23];
	mul.f32 	%f511, %f83, %f121;
	div.rn.f32 	%f512, %f511, %f84;
	cvt.s64.s32 	%rd84, %r8;
	add.s64 	%rd85, %rd75, %rd84;
	shl.b64 	%rd86, %rd85, 2;
	add.s64 	%rd24, %rd1, %rd86;
	atom.global.add.f32 	%f513, [%rd24], %f512;
	div.rn.f32 	%f514, %f510, %f84;
	mul.f32 	%f629, %f121, %f514;
	ld.global.f32 	%f515, [%rd10];
	setp.leu.f32 	%p21, %f515, %f303;
	@%p21 bra 	$L__BB1_23;
	div.rn.f32 	%f516, %f122, %f84;
	mul.f32 	%f517, %f121, %f516;
	sub.f32 	%f629, %f629, %f517;
$L__BB1_23:
	fma.rn.f32 	%f126, %f82, %f629, %f636;
	fma.rn.f32 	%f127, %f13, %f629, %f637;
	ld.global.f32 	%f128, [%rd21+4];
	ld.global.f32 	%f129, [%rd22+4];
	ld.global.f32 	%f518, [%rd23+4];
	mul.f32 	%f519, %f83, %f128;
	div.rn.f32 	%f520, %f519, %f84;
	atom.global.add.f32 	%f521, [%rd24+4], %f520;
	div.rn.f32 	%f522, %f518, %f84;
	mul.f32 	%f630, %f128, %f522;
	ld.global.f32 	%f523, [%rd10];
	setp.leu.f32 	%p22, %f523, %f303;
	@%p22 bra 	$L__BB1_25;
	div.rn.f32 	%f524, %f129, %f84;
	mul.f32 	%f525, %f128, %f524;
	sub.f32 	%f630, %f630, %f525;
$L__BB1_25:
	fma.rn.f32 	%f636, %f82, %f630, %f126;
	fma.rn.f32 	%f637, %f13, %f630, %f127;
	add.s32 	%r87, %r87, 2;
$L__BB1_26:
	and.b32  	%r70, %r34, 1;
	setp.eq.b32 	%p23, %r70, 1;
	not.pred 	%p24, %p23;
	@%p24 bra 	$L__BB1_30;
	ld.param.u64 	%rd122, [_Z21_splat_bwd_kernel_optPfS_S_S_PKfS1_S1_S1_S1_S1_S1_S1_S1_ffffiiiiif_param_12];
	ld.param.u64 	%rd120, [_Z21_splat_bwd_kernel_optPfS_S_S_PKfS1_S1_S1_S1_S1_S1_S1_S1_ffffiiiiif_param_7];
	ld.param.u64 	%rd117, [_Z21_splat_bwd_kernel_optPfS_S_S_PKfS1_S1_S1_S1_S1_S1_S1_S1_ffffiiiiif_param_5];
	cvt.u64.u32 	%rd87, %r87;
	cvt.u64.u32 	%rd88, %r83;
	add.s64 	%rd89, %rd8, %rd88;
	mad.lo.s64 	%rd90, %rd89, %rd5, %rd87;
	cvta.to.global.u64 	%rd91, %rd120;
	shl.b64 	%rd92, %rd90, 2;
	add.s64 	%rd93, %rd91, %rd92;
	ld.global.f32 	%f139, [%rd93];
	cvta.to.global.u64 	%rd94, %rd117;
	add.s64 	%rd95, %rd94, %rd92;
	ld.global.f32 	%f140, [%rd95];
	add.s32 	%r71, %r87, %r8;
	cvta.to.global.u64 	%rd96, %rd122;
	mul.wide.s32 	%rd97, %r71, 4;
	add.s64 	%rd98, %rd96, %rd97;
	ld.global.f32 	%f526, [%rd98];
	mul.f32 	%f527, %f83, %f139;
	div.rn.f32 	%f528, %f527, %f84;
	cvt.s64.s32 	%rd99, %r8;
	add.s64 	%rd100, %rd87, %rd99;
	shl.b64 	%rd101, %rd100, 2;
	add.s64 	%rd102, %rd1, %rd101;
	atom.global.add.f32 	%f529, [%rd102], %f528;
	div.rn.f32 	%f530, %f526, %f84;
	mul.f32 	%f635, %f139, %f530;
	ld.global.f32 	%f531, [%rd10];
	setp.leu.f32 	%p25, %f531, %f303;
	@%p25 bra 	$L__BB1_29;
	div.rn.f32 	%f532, %f140, %f84;
	mul.f32 	%f533, %f139, %f532;
	sub.f32 	%f635, %f635, %f533;
$L__BB1_29:
	fma.rn.f32 	%f636, %f82, %f635, %f636;
	fma.rn.f32 	%f637, %f13, %f635, %f637;
$L__BB1_30:
	mul.f32 	%f534, %f82, %f637;
	mul.f32 	%f535, %f5, %f54;
	fma.rn.f32 	%f536, %f4, %f27, %f535;
	fma.rn.f32 	%f537, %f6, %f81, %f536;
	fma.rn.f32 	%f617, %f537, %f534, %f617;
	mul.f32 	%f538, %f8, %f54;
	fma.rn.f32 	%f539, %f7, %f27, %f538;
	fma.rn.f32 	%f540, %f9, %f81, %f539;
	fma.rn.f32 	%f616, %f540, %f534, %f616;
	mul.f32 	%f541, %f11, %f54;
	fma.rn.f32 	%f542, %f10, %f27, %f541;
	fma.rn.f32 	%f543, %f12, %f81, %f542;
	fma.rn.f32 	%f615, %f543, %f534, %f615;
	mul.f32 	%f544, %f534, 0fBF000000;
	mul.f32 	%f545, %f27, %f544;
	fma.rn.f32 	%f614, %f27, %f545, %f614;
	fma.rn.f32 	%f613, %f54, %f545, %f613;
	fma.rn.f32 	%f612, %f81, %f545, %f612;
	mul.f32 	%f546, %f54, %f544;
	fma.rn.f32 	%f611, %f27, %f546, %f611;
	fma.rn.f32 	%f610, %f54, %f546, %f610;
	fma.rn.f32 	%f609, %f81, %f546, %f609;
	mul.f32 	%f547, %f81, %f544;
	fma.rn.f32 	%f608, %f27, %f547, %f608;
	fma.rn.f32 	%f607, %f54, %f547, %f607;
	fma.rn.f32 	%f606, %f81, %f547, %f606;
	add.s32 	%r83, %r83, 1;
	setp.eq.s32 	%p26, %r83, %r7;
	@%p26 bra 	$L__BB1_31;
	bra.uni 	$L__BB1_8;
$L__BB1_31:
	add.s32 	%r82, %r82, 1;
	setp.eq.s32 	%p27, %r82, %r5;
	@%p27 bra 	$L__BB1_5;
	bra.uni 	$L__BB1_6;
$L__BB1_32:
	sub.s32 	%r54, %r7, %r6;
	add.s32 	%r25, %r6, 1;
	and.b32  	%r26, %r54, 1;
	cvt.rn.f32.u32 	%f327, %r6;
	fma.rn.f32 	%f328, %f302, %f327, %f301;
	sub.f32 	%f160, %f328, %f3;
	mov.f32 	%f606, 0f00000000;
	cvt.u64.u32 	%rd52, %r6;
	mov.f32 	%f607, %f606;
	mov.f32 	%f608, %f606;
	mov.f32 	%f609, %f606;
	mov.f32 	%f610, %f606;
	mov.f32 	%f611, %f606;
	mov.f32 	%f612, %f606;
	mov.f32 	%f613, %f606;
	mov.f32 	%f614, %f606;
	mov.f32 	%f615, %f606;
	mov.f32 	%f616, %f606;
	mov.f32 	%f617, %f606;
	mov.f32 	%f636, %f606;
$L__BB1_33:
	ld.param.f32 	%f562, [_Z21_splat_bwd_kernel_optPfS_S_S_PKfS1_S1_S1_S1_S1_S1_S1_S1_ffffiiiiif_param_13];
	setp.ge.s32 	%p4, %r4, %r5;
	cvt.rn.f32.u32 	%f329, %r81;
	fma.rn.f32 	%f330, %f302, %f329, %f562;
	sub.f32 	%f174, %f330, %f1;
	@%p4 bra 	$L__BB1_41;
	cvt.u64.u32 	%rd51, %r81;
	mov.u32 	%r89, %r4;
$L__BB1_35:
	ld.param.f32 	%f565, [_Z21_splat_bwd_kernel_optPfS_S_S_PKfS1_S1_S1_S1_S1_S1_S1_S1_ffffiiiiif_param_14];
	setp.le.s32 	%p5, %r7, %r6;
	cvt.rn.f32.u32 	%f331, %r89;
	fma.rn.f32 	%f332, %f302, %f331, %f565;
	sub.f32 	%f188, %f332, %f2;
	@%p5 bra 	$L__BB1_40;
	ld.param.u32 	%r79, [_Z21_splat_bwd_kernel_optPfS_S_S_PKfS1_S1_S1_S1_S1_S1_S1_S1_ffffiiiiif_param_21];
	setp.eq.s32 	%p6, %r26, 0;
	mul.f32 	%f334, %f7, %f188;
	fma.rn.f32 	%f189, %f4, %f174, %f334;
	mul.f32 	%f335, %f8, %f188;
	fma.rn.f32 	%f190, %f5, %f174, %f335;
	mul.f32 	%f336, %f9, %f188;
	fma.rn.f32 	%f191, %f6, %f174, %f336;
	mul.lo.s32 	%r55, %r89, %r79;
	cvt.s64.s32 	%rd50, %r55;
	mad.lo.s64 	%rd25, %rd51, %rd4, %rd50;
	mul.f32 	%f337, %f5, %f188;
	fma.rn.f32 	%f192, %f4, %f174, %f337;
	fma.rn.f32 	%f193, %f7, %f174, %f335;
	mul.f32 	%f338, %f11, %f188;
	fma.rn.f32 	%f194, %f10, %f174, %f338;
	mov.u32 	%r91, %r6;
	@%p6 bra 	$L__BB1_38;
	fma.rn.f32 	%f339, %f10, %f160, %f189;
	fma.rn.f32 	%f340, %f11, %f160, %f190;
	mul.f32 	%f341, %f188, %f340;
	fma.rn.f32 	%f342, %f174, %f339, %f341;
	fma.rn.f32 	%f343, %f12, %f160, %f191;
	fma.rn.f32 	%f344, %f160, %f343, %f342;
	mul.f32 	%f345, %f344, 0fBF000000;
	fma.rn.f32 	%f346, %f345, 0f3BBB989D, 0f3F000000;
	cvt.sat.f32.f32 	%f347, %f346;
	mov.f32 	%f348, 0f4B400001;
	mov.f32 	%f349, 0f437C0000;
	fma.rm.f32 	%f350, %f347, %f349, %f348;
	add.f32 	%f351, %f350, 0fCB40007F;
	neg.f32 	%f352, %f351;
	fma.rn.f32 	%f353, %f345, 0f3FB8AA3B, %f352;
	fma.rn.f32 	%f354, %f345, 0f32A57060, %f353;
	mov.b32 	%r56, %f350;
	shl.b32 	%r57, %r56, 23;
	mov.b32 	%f355, %r57;
	ex2.approx.ftz.f32 	%f356, %f354;
	mul.f32 	%f357, %f356, %f355;
	add.s64 	%rd53, %rd25, %rd52;
	shl.b64 	%rd54, %rd53, 2;
	add.s64 	%rd55, %rd3, %rd54;
	ld.global.f32 	%f358, [%rd55];
	fma.rn.f32 	%f359, %f6, %f160, %f192;
	fma.rn.f32 	%f360, %f9, %f160, %f193;
	fma.rn.f32 	%f361, %f12, %f160, %f194;
	mul.f32 	%f362, %f13, %f358;
	fma.rn.f32 	%f636, %f357, %f358, %f636;
	mul.f32 	%f363, %f357, %f362;
	fma.rn.f32 	%f617, %f359, %f363, %f617;
	fma.rn.f32 	%f616, %f360, %f363, %f616;
	fma.rn.f32 	%f615, %f361, %f363, %f615;
	mul.f32 	%f364, %f363, 0fBF000000;
	mul.f32 	%f365, %f174, %f364;
	fma.rn.f32 	%f614, %f174, %f365, %f614;
	fma.rn.f32 	%f613, %f188, %f365, %f613;
	fma.rn.f32 	%f612, %f160, %f365, %f612;
	mul.f32 	%f366, %f188, %f364;
	fma.rn.f32 	%f611, %f174, %f366, %f611;
	fma.rn.f32 	%f610, %f188, %f366, %f610;
	fma.rn.f32 	%f609, %f160, %f366, %f609;
	mul.f32 	%f367, %f160, %f364;
	fma.rn.f32 	%f608, %f174, %f367, %f608;
	fma.rn.f32 	%f607, %f188, %f367, %f607;
	fma.rn.f32 	%f606, %f160, %f367, %f606;
	mov.u32 	%r91, %r25;
$L__BB1_38:
	setp.eq.s32 	%p7, %r7, %r25;
	@%p7 bra 	$L__BB1_40;
$L__BB1_39:
	cvt.rn.f32.u32 	%f368, %r91;
	fma.rn.f32 	%f369, %f302, %f368, %f301;
	sub.f32 	%f370, %f369, %f3;
	fma.rn.f32 	%f371, %f10, %f370, %f189;
	fma.rn.f32 	%f372, %f11, %f370, %f190;
	mul.f32 	%f373, %f188, %f372;
	fma.rn.f32 	%f374, %f174, %f371, %f373;
	fma.rn.f32 	%f375, %f12, %f370, %f191;
	fma.rn.f32 	%f376, %f370, %f375, %f374;
	mul.f32 	%f377, %f376, 0fBF000000;
	fma.rn.f32 	%f378, %f377, 0f3BBB989D, 0f3F000000;
	cvt.sat.f32.f32 	%f379, %f378;
	mov.f32 	%f380, 0f4B400001;
	mov.f32 	%f381, 0f437C0000;
	fma.rm.f32 	%f382, %f379, %f381, %f380;
	add.f32 	%f383, %f382, 0fCB40007F;
	neg.f32 	%f384, %f383;
	fma.rn.f32 	%f385, %f377, 0f3FB8AA3B, %f384;
	fma.rn.f32 	%f386, %f377, 0f32A57060, %f385;
	mov.b32 	%r58, %f382;
	shl.b32 	%r59, %r58, 23;
	mov.b32 	%f387, %r59;
	ex2.approx.ftz.f32 	%f388, %f386;
	mul.f32 	%f389, %f388, %f387;
	cvt.u64.u32 	%rd56, %r91;
	add.s64 	%rd57, %rd25, %rd56;
	shl.b64 	%rd58, %rd57, 2;
	add.s64 	%rd59, %rd3, %rd58;
	ld.global.f32 	%f390, [%rd59];
	fma.rn.f32 	%f391, %f6, %f370, %f192;
	fma.rn.f32 	%f392, %f9, %f370, %f193;
	fma.rn.f32 	%f393, %f12, %f370, %f194;
	mul.f32 	%f394, %f13, %f390;
	fma.rn.f32 	%f395, %f389, %f390, %f636;
	mul.f32 	%f396, %f389, %f394;
	fma.rn.f32 	%f397, %f391, %f396, %f617;
	fma.rn.f32 	%f398, %f392, %f396, %f616;
	fma.rn.f32 	%f399, %f393, %f396, %f615;
	mul.f32 	%f400, %f396, 0fBF000000;
	mul.f32 	%f401, %f174, %f400;
	fma.rn.f32 	%f402, %f174, %f401, %f614;
	fma.rn.f32 	%f403, %f188, %f401, %f613;
	fma.rn.f32 	%f404, %f370, %f401, %f612;
	mul.f32 	%f405, %f188, %f400;
	fma.rn.f32 	%f406, %f174, %f405, %f611;
	fma.rn.f32 	%f407, %f188, %f405, %f610;
	fma.rn.f32 	%f408, %f370, %f405, %f609;
	mul.f32 	%f409, %f370, %f400;
	fma.rn.f32 	%f410, %f174, %f409, %f608;
	fma.rn.f32 	%f411, %f188, %f409, %f607;
	fma.rn.f32 	%f412, %f370, %f409, %f606;
	add.s32 	%r60, %r91, 1;
	cvt.rn.f32.u32 	%f413, %r60;
	fma.rn.f32 	%f414, %f302, %f413, %f301;
	sub.f32 	%f415, %f414, %f3;
	fma.rn.f32 	%f416, %f10, %f415, %f189;
	fma.rn.f32 	%f417, %f11, %f415, %f190;
	mul.f32 	%f418, %f188, %f417;
	fma.rn.f32 	%f419, %f174, %f416, %f418;
	fma.rn.f32 	%f420, %f12, %f415, %f191;
	fma.rn.f32 	%f421, %f415, %f420, %f419;
	mul.f32 	%f422, %f421, 0fBF000000;
	fma.rn.f32 	%f423, %f422, 0f3BBB989D, 0f3F000000;
	cvt.sat.f32.f32 	%f424, %f423;
	fma.rm.f32 	%f425, %f424, %f381, %f380;
	add.f32 	%f426, %f425, 0fCB40007F;
	neg.f32 	%f427, %f426;
	fma.rn.f32 	%f428, %f422, 0f3FB8AA3B, %f427;
	fma.rn.f32 	%f429, %f422, 0f32A57060, %f428;
	mov.b32 	%r61, %f425;
	shl.b32 	%r62, %r61, 23;
	mov.b32 	%f430, %r62;
	ex2.approx.ftz.f32 	%f431, %f429;
	mul.f32 	%f432, %f431, %f430;
	ld.global.f32 	%f433, [%rd59+4];
	fma.rn.f32 	%f434, %f6, %f415, %f192;
	fma.rn.f32 	%f435, %f9, %f415, %f193;
	fma.rn.f32 	%f436, %f12, %f415, %f194;
	mul.f32 	%f437, %f13, %f433;
	fma.rn.f32 	%f636, %f432, %f433, %f395;
	mul.f32 	%f438, %f432, %f437;
	fma.rn.f32 	%f617, %f434, %f438, %f397;
	fma.rn.f32 	%f616, %f435, %f438, %f398;
	fma.rn.f32 	%f615, %f436, %f438, %f399;
	mul.f32 	%f439, %f438, 0fBF000000;
	mul.f32 	%f440, %f174, %f439;
	fma.rn.f32 	%f614, %f174, %f440, %f402;
	fma.rn.f32 	%f613, %f188, %f440, %f403;
	fma.rn.f32 	%f612, %f415, %f440, %f404;
	mul.f32 	%f441, %f188, %f439;
	fma.rn.f32 	%f611, %f174, %f441, %f406;
	fma.rn.f32 	%f610, %f188, %f441, %f407;
	fma.rn.f32 	%f609, %f415, %f441, %f408;
	mul.f32 	%f442, %f415, %f439;
	fma.rn.f32 	%f608, %f174, %f442, %f410;
	fma.rn.f32 	%f607, %f188, %f442, %f411;
	fma.rn.f32 	%f606, %f415, %f442, %f412;
	add.s32 	%r91, %r91, 2;
	setp.ne.s32 	%p8, %r91, %r7;
	@%p8 bra 	$L__BB1_39;
$L__BB1_40:
	add.s32 	%r89, %r89, 1;
	setp.ne.s32 	%p9, %r89, %r5;
	@%p9 bra 	$L__BB1_35;
$L__BB1_41:
	add.s32 	%r81, %r81, 1;
	setp.ne.s32 	%p10, %r81, %r3;
	@%p10 bra 	$L__BB1_33;
$L__BB1_42:
	ld.param.u64 	%rd114, [_Z21_splat_bwd_kernel_optPfS_S_S_PKfS1_S1_S1_S1_S1_S1_S1_S1_ffffiiiiif_param_3];
	ld.param.u64 	%rd113, [_Z21_splat_bwd_kernel_optPfS_S_S_PKfS1_S1_S1_S1_S1_S1_S1_S1_ffffiiiiif_param_2];
	ld.param.u64 	%rd112, [_Z21_splat_bwd_kernel_optPfS_S_S_PKfS1_S1_S1_S1_S1_S1_S1_S1_ffffiiiiif_param_1];
	mul.lo.s32 	%r72, %r1, 9;
	mul.lo.s32 	%r73, %r1, 3;
	cvta.to.global.u64 	%rd103, %rd112;
	mul.wide.s32 	%rd104, %r1, 4;
	add.s64 	%rd105, %rd103, %rd104;
	atom.global.add.f32 	%f548, [%rd105], %f636;
	cvta.to.global.u64 	%rd106, %rd113;
	mul.wide.s32 	%rd107, %r73, 4;
	add.s64 	%rd108, %rd106, %rd107;
	atom.global.add.f32 	%f549, [%rd108], %f617;
	atom.global.add.f32 	%f550, [%rd108+4], %f616;
	atom.global.add.f32 	%f551, [%rd108+8], %f615;
	cvta.to.global.u64 	%rd109, %rd114;
	mul.wide.s32 	%rd110, %r72, 4;
	add.s64 	%rd111, %rd109, %rd110;
	atom.global.add.f32 	%f552, [%rd111], %f614;
	atom.global.add.f32 	%f553, [%rd111+4], %f613;
	atom.global.add.f32 	%f554, [%rd111+8], %f612;
	atom.global.add.f32 	%f555, [%rd111+12], %f611;
	atom.global.add.f32 	%f556, [%rd111+16], %f610;
	atom.global.add.f32 	%f557, [%rd111+20], %f609;
	atom.global.add.f32 	%f558, [%rd111+24], %f608;
	atom.global.add.f32 	%f559, [%rd111+28], %f607;
	atom.global.add.f32 	%f560, [%rd111+32], %f606;
$L__BB1_43:
	ret;

}


// ===== COMPILED SASS (sm_100) =====

	.target	sm_100

	.elftype	@"ET_EXEC"


//--------------------- .note.nv.tkinfo           --------------------------
	.section	.note.nv.tkinfo,"",@"SHT_NOTE"
	.sectionflags	@"SHF_NOTE_NV_TKINFO"
	.tkinfo
        /*0018*/ 	.word	0x00000002
        /*0030*/ 	.string	""
        /*0030*/ 	.string	"ptxas"
        /*0030*/ 	.string	"Cuda compilation tools, release 13.0, V13.0.88"
        /*0030*/ 	.string	"Build cuda_13.0.r13.0/compiler.36424714_0"
        /*0030*/ 	.string	"-arch sm_100 -m 64 "



//--------------------- .note.nv.cuinfo           --------------------------
	.section	.note.nv.cuinfo,"",@"SHT_NOTE"
	.sectionflags	@"SHF_NOTE_NV_CUINFO"
        /*0018*/ 	.short	0x0002
        /*001a*/ 	.short	0x0064
        /*001c*/ 	.short	0x0082
	.zero		2


//--------------------- .nv.info                  --------------------------
	.section	.nv.info,"",@"SHT_CUDA_INFO"
	.align	4


	//----- nvinfo : EIATTR_REGCOUNT
	.align		4
        /*0000*/ 	.byte	0x04, 0x2f
        /*0002*/ 	.short	(.L_1 - .L_0)
	.align		4
.L_0:
        /*0004*/ 	.word	index@(_Z21_splat_fwd_kernel_optPKfS0_S0_S0_S0_PfS1_ffffiiiii)
        /*0008*/ 	.word	0x00000038


	//----- nvinfo : EIATTR_FRAME_SIZE
	.align		4
.L_1:
        /*000c*/ 	.byte	0x04, 0x11
        /*000e*/ 	.short	(.L_3 - .L_2)
	.align		4
.L_2:
        /*0010*/ 	.word	index@($__internal_1_$__cuda_sm3x_div_rn_noftz_f32_slowpath)
        /*0014*/ 	.word	0x00000000


	//----- nvinfo : EIATTR_FRAME_SIZE
	.align		4
.L_3:
        /*0018*/ 	.byte	0x04, 0x11
        /*001a*/ 	.short	(.L_5 - .L_4)
	.align		4
.L_4:
        /*001c*/ 	.word	index@(_Z21_splat_fwd_kernel_optPKfS0_S0_S0_S0_PfS1_ffffiiiii)
        /*0020*/ 	.word	0x00000000


	//----- nvinfo : EIATTR_REGCOUNT
	.align		4
.L_5:
        /*0024*/ 	.byte	0x04, 0x2f
        /*0026*/ 	.short	(.L_7 - .L_6)
	.align		4
.L_6:
        /*0028*/ 	.word	index@(_Z21_splat_bwd_kernel_optPfS_S_S_PKfS1_S1_S1_S1_S1_S1_S1_S1_ffffiiiiif)
        /*002c*/ 	.word	0x00000050


	//----- nvinfo : EIATTR_FRAME_SIZE
	.align		4
.L_7:
        /*0030*/ 	.byte	0x04, 0x11
        /*0032*/ 	.short	(.L_9 - .L_8)
	.align		4
.L_8:
        /*0034*/ 	.word	index@($__internal_0_$__cuda_sm3x_div_rn_noftz_f32_slowpath)
        /*0038*/ 	.word	0x00000000


	//----- nvinfo : EIATTR_FRAME_SIZE
	.align		4
.L_9:
        /*003c*/ 	.byte	0x04, 0x11
        /*003e*/ 	.short	(.L_11 - .L_10)
	.align		4
.L_10:
        /*0040*/ 	.word	index@(_Z21_splat_bwd_kernel_optPfS_S_S_PKfS1_S1_S1_S1_S1_S1_S1_S1_ffffiiiiif)
        /*0044*/ 	.word	0x00000000


	//----- nvinfo : EIATTR_MIN_STACK_SIZE
	.align		4
.L_11:
        /*0048*/ 	.byte	0x04, 0x12
        /*004a*/ 	.short	(.L_13 - .L_12)
	.align		4
.L_12:
        /*004c*/ 	.word	index@(_Z21_splat_bwd_kernel_optPfS_S_S_PKfS1_S1_S1_S1_S1_S1_S1_S1_ffffiiiiif)
        /*0050*/ 	.word	0x00000000


	//----- nvinfo : EIATTR_MIN_STACK_SIZE
	.align		4
.L_13:
        /*0054*/ 	.byte	0x04, 0x12
        /*0056*/ 	.short	(.L_15 - .L_14)
	.align		4
.L_14:
        /*0058*/ 	.word	index@(_Z21_splat_fwd_kernel_optPKfS0_S0_S0_S0_PfS1_ffffiiiii)
        /*005c*/ 	.word	0x00000000
.L_15:


//--------------------- .nv.compat                --------------------------
	.section	.nv.compat,"",@"SHT_CUDA_COMPAT_INFO"
	.align	4
        /*0000*/ 	.byte	0x02, 0x09, 0x00, 0x00, 0x02, 0x02, 0x01, 0x00, 0x02, 0x05, 0x05, 0x00, 0x03, 0x07, 0x01, 0x01
        /*0010*/ 	.byte	0x02, 0x03, 0x00, 0x00, 0x02, 0x06, 0x01, 0x00, 0x04, 0x0b, 0x08, 0x00, 0x01, 0x00, 0x00, 0x00
        /*0020*/ 	.byte	0x00, 0x00, 0x00, 0x00


//--------------------- .nv.info._Z21_splat_bwd_kernel_optPfS_S_S_PKfS1_S1_S1_S1_S1_S1_S1_S1_ffffiiiiif --------------------------
	.section	.nv.info._Z21_splat_bwd_kernel_optPfS_S_S_PKfS1_S1_S1_S1_S1_S1_S1_S1_ffffiiiiif,"",@"SHT_CUDA_INFO"
	.sectionflags	@""
	.align	4


	//----- nvinfo : EIATTR_CUDA_API_VERSION
	.align		4
        /*0000*/ 	.byte	0x04, 0x37
        /*0002*/ 	.short	(.L_17 - .L_16)
.L_16:
        /*0004*/ 	.word	0x00000082


	//----- nvinfo : EIATTR_KPARAM_INFO
	.align		4
.L_17:
        /*0008*/ 	.byte	0x04, 0x17
        /*000a*/ 	.short	(.L_19 - .L_18)
.L_18:
        /*000c*/ 	.word	0x00000000
        /*0010*/ 	.short	0x0016
        /*0012*/ 	.short	0x008c
        /*0014*/ 	.byte	0x00, 0xf0, 0x11, 0x00


	//----- nvinfo : EIATTR_KPARAM_INFO
	.align		4
.L_19:
        /*0018*/ 	.byte	0x04, 0x17
        /*001a*/ 	.short	(.L_21 - .L_20)
.L_20:
        /*001c*/ 	.word	0x00000000
        /*0020*/ 	.short	0x0015
        /*0022*/ 	.short	0x0088
        /*0024*/ 	.byte	0x00, 0xf0, 0x11, 0x00


	//----- nvinfo : EIATTR_KPARAM_INFO
	.align		4
.L_21:
        /*0028*/ 	.byte	0x04, 0x17
        /*002a*/ 	.short	(.L_23 - .L_22)
.L_22:
        /*002c*/ 	.word	0x00000000
        /*0030*/ 	.short	0x0014
        /*0032*/ 	.short	0x0084
        /*0034*/ 	.byte	0x00, 0xf0, 0x11, 0x00


	//----- nvinfo : EIATTR_KPARAM_INFO
	.align		4
.L_23:
        /*0038*/ 	.byte	0x04, 0x17
        /*003a*/ 	.short	(.L_25 - .L_24)
.L_24:
        /*003c*/ 	.word	0x00000000
        /*0040*/ 	.short	0x0013
        /*0042*/ 	.short	0x0080
        /*0044*/ 	.byte	0x00, 0xf0, 0x11, 0x00


	//----- nvinfo : EIATTR_KPARAM_INFO
	.align		4
.L_25:
        /*0048*/ 	.byte	0x04, 0x17
        /*004a*/ 	.short	(.L_27 - .L_26)
.L_26:
        /*004c*/ 	.word	0x00000000
        /*0050*/ 	.short	0x0012
        /*0052*/ 	.short	0x007c
        /*0054*/ 	.byte	0x00, 0xf0, 0x11, 0x00


	//----- nvinfo : EIATTR_KPARAM_INFO
	.align		4
.L_27:
        /*0058*/ 	.byte	0x04, 0x17
        /*005a*/ 	.short	(.L_29 - .L_28)
.L_28:
        /*005c*/ 	.word	0x00000000
        /*0060*/ 	.short	0x0011
        /*0062*/ 	.short	0x0078
        /*0064*/ 	.byte	0x00, 0xf0, 0x11, 0x00


	//----- nvinfo : EIATTR_KPARAM_INFO
	.align		4
.L_29:
        /*0068*/ 	.byte	0x04, 0x17
        /*006a*/ 	.short	(.L_31 - .L_30)
.L_30:
        /*006c*/ 	.word	0x00000000
        /*0070*/ 	.short	0x0010
        /*0072*/ 	.short	0x0074
        /*0074*/ 	.byte	0x00, 0xf0, 0x11, 0x00


	//----- nvinfo : EIATTR_KPARAM_INFO
	.align		4
.L_31:
        /*0078*/ 	.byte	0x04, 0x17
        /*007a*/ 	.short	(.L_33 - .L_32)
.L_32:
        /*007c*/ 	.word	0x00000000
        /*0080*/ 	.short	0x000f
        /*0082*/ 	.short	0x0070
        /*0084*/ 	.byte	0x00, 0xf0, 0x11, 0x00


	//----- nvinfo : EIATTR_KPARAM_INFO
	.align		4
.L_33:
        /*0088*/ 	.byte	0x04, 0x17
        /*008a*/ 	.short	(.L_35 - .L_34)
.L_34:
        /*008c*/ 	.word	0x00000000
        /*0090*/ 	.short	0x000e
        /*0092*/ 	.short	0x006c
        /*0094*/ 	.byte	0x00, 0xf0, 0x11, 0x00


	//----- nvinfo : EIATTR_KPARAM_INFO
	.align		4
.L_35:
        /*0098*/ 	.byte	0x04, 0x17
        /*009a*/ 	.short	(.L_37 - .L_36)
.L_36:
        /*009c*/ 	.word	0x00000000
        /*00a0*/ 	.short	0x000d
        /*00a2*/ 	.short	0x0068
        /*00a4*/ 	.byte	0x00, 0xf0, 0x11, 0x00


	//----- nvinfo : EIATTR_KPARAM_INFO
	.align		4
.L_37:
        /*00a8*/ 	.byte	0x04, 0x17
        /*00aa*/ 	.short	(.L_39 - .L_38)
.L_38:
        /*00ac*/ 	.word	0x00000000
        /*00b0*/ 	.short	0x000c
        /*00b2*/ 	.short	0x0060
        /*00b4*/ 	.byte	0x00, 0xf5, 0x21, 0x00


	//----- nvinfo : EIATTR_KPARAM_INFO
	.align		4
.L_39:
        /*00b8*/ 	.byte	0x04, 0x17
        /*00ba*/ 	.short	(.L_41 - .L_40)
.L_40:
        /*00bc*/ 	.word	0x00000000
        /*00c0*/ 	.short	0x000b
        /*00c2*/ 	.short	0x0058
        /*00c4*/ 	.byte	0x00, 0xf5, 0x21, 0x00


	//----- nvinfo : EIATTR_KPARAM_INFO
	.align		4
.L_41:
        /*00c8*/ 	.byte	0x04, 0x17
        /*00ca*/ 	.short	(.L_43 - .L_42)
.L_42:
        /*00cc*/ 	.word	0x00000000
        /*00d0*/ 	.short	0x000a
        /*00d2*/ 	.short	0x0050
        /*00d4*/ 	.byte	0x00, 0xf5, 0x21, 0x00


	//----- nvinfo : EIATTR_KPARAM_INFO
	.align		4
.L_43:
        /*00d8*/ 	.byte	0x04, 0x17
        /*00da*/ 	.short	(.L_45 - .L_44)
.L_44:
        /*00dc*/ 	.word	0x00000000
        /*00e0*/ 	.short	0x0009
        /*00e2*/ 	.short	0x0048
        /*00e4*/ 	.byte	0x00, 0xf5, 0x21, 0x00


	//----- nvinfo : EIATTR_KPARAM_INFO
	.align		4
.L_45:
        /*00e8*/ 	.byte	0x04, 0x17
        /*00ea*/ 	.short	(.L_47 - .L_46)
.L_46:
        /*00ec*/ 	.word	0x00000000
        /*00f0*/ 	.short	0x0008
        /*00f2*/ 	.short	0x0040
        /*00f4*/ 	.byte	0x00, 0xf5, 0x21, 0x00


	//----- nvinfo : EIATTR_KPARAM_INFO
	.align		4
.L_47:
        /*00f8*/ 	.byte	0x04, 0x17
        /*00fa*/ 	.short	(.L_49 - .L_48)
.L_48:
        /*00fc*/ 	.word	0x00000000
        /*0100*/ 	.short	0x0007
        /*0102*/ 	.short	0x0038
        /*0104*/ 	.byte	0x00, 0xf5, 0x21, 0x00


	//----- nvinfo : EIATTR_KPARAM_INFO
	.align		4
.L_49:
        /*0108*/ 	.byte	0x04, 0x17
        /*010a*/ 	.short	(.L_51 - .L_50)
.L_50:
        /*010c*/ 	.word	0x00000000
        /*0110*/ 	.short	0x0006
        /*0112*/ 	.short	0x0030
        /*0114*/ 	.byte	0x00, 0xf5, 0x21, 0x00


	//----- nvinfo : EIATTR_KPARAM_INFO
	.align		4
.L_51:
        /*0118*/ 	.byte	0x04, 0x17
        /*011a*/ 	.short	(.L_53 - .L_52)
.L_52:
        /*011c*/ 	.word	0x00000000
        /*0120*/ 	.short	0x0005
        /*0122*/ 	.short	0x0028
        /*0124*/ 	.byte	0x00, 0xf5, 0x21, 0x00


	//----- nvinfo : EIATTR_KPARAM_INFO
	.align		4
.L_53:
        /*0128*/ 	.byte	0x04, 0x17
        /*012a*/ 	.short	(.L_55 - .L_54)
.L_54:
        /*012c*/ 	.word	0x00000000
        /*0130*/ 	.short	0x0004
        /*0132*/ 	.short	0x0020
        /*0134*/ 	.byte	0x00, 0xf5, 0x21, 0x00


	//----- nvinfo : EIATTR_KPARAM_INFO
	.align		4
.L_55:
        /*0138*/ 	.byte	0x04, 0x17
        /*013a*/ 	.short	(.L_57 - .L_56)
.L_56:
        /*013c*/ 	.word	0x00000000
        /*0140*/ 	.short	0x0003
        /*0142*/ 	.short	0x0018
        /*0144*/ 	.byte	0x00, 0xf5, 0x21, 0x00


	//----- nvinfo : EIATTR_KPARAM_INFO
	.align		4
.L_57:
        /*0148*/ 	.byte	0x04, 0x17
        /*014a*/ 	.short	(.L_59 - .L_58)
.L_58:
        /*014c*/ 	.word	0x00000000
        /*0150*/ 	.short	0x0002
        /*0152*/ 	.short	0x0010
        /*0154*/ 	.byte	0x00, 0xf5, 0x21, 0x00


	//----- nvinfo : EIATTR_KPARAM_INFO
	.align		4
.L_59:
        /*0158*/ 	.byte	0x04, 0x17
        /*015a*/ 	.short	(.L_61 - .L_60)
.L_60:
        /*015c*/ 	.word	0x00000000
        /*0160*/ 	.short	0x0001
        /*0162*/ 	.short	0x0008
        /*0164*/ 	.byte	0x00, 0xf5, 0x21, 0x00


	//----- nvinfo : EIATTR_KPARAM_INFO
	.align		4
.L_61:
        /*0168*/ 	.byte	0x04, 0x17
        /*016a*/ 	.short	(.L_63 - .L_62)
.L_62:
        /*016c*/ 	.word	0x00000000
        /*0170*/ 	.short	0x0000
        /*0172*/ 	.short	0x0000
        /*0174*/ 	.byte	0x00, 0xf5, 0x21, 0x00


	//----- nvinfo : EIATTR_SPARSE_MMA_MASK
	.align		4
.L_63:
        /*0178*/ 	.byte	0x03, 0x50
        /*017a*/ 	.short	0x0000


	//----- nvinfo : EIATTR_MAXREG_COUNT
	.align		4
        /*017c*/ 	.byte	0x03, 0x1b
        /*017e*/ 	.short	0x00ff


	//----- nvinfo : EIATTR_MERCURY_ISA_VERSION
	.align		4
        /*0180*/ 	.byte	0x03, 0x5f
        /*0182*/ 	.short	0x0101


	//----- nvinfo : EIATTR_VRC_CTA_INIT_COUNT
	.align		4
        /*0184*/ 	.byte	0x02, 0x4a
	.zero		1
	.zero		1


	//----- nvinfo : EIATTR_EXIT_INSTR_OFFSETS
	.align		4
        /*0188*/ 	.byte	0x04, 0x1c
        /*018a*/ 	.short	(.L_65 - .L_64)


	//   ....[0]....
.L_64:
        /*018c*/ 	.word	0x00000070


	//   ....[1]....
        /*0190*/ 	.word	0x00003eb0


	//----- nvinfo : EIATTR_CRS_STACK_SIZE
	.align		4
.L_65:
        /*0194*/ 	.byte	0x04, 0x1e
        /*0196*/ 	.short	(.L_67 - .L_66)
.L_66:
        /*0198*/ 	.word	0x00000000


	//----- nvinfo : EIATTR_CBANK_PARAM_SIZE
	.align		4
.L_67:
        /*019c*/ 	.byte	0x03, 0x19
        /*019e*/ 	.short	0x0090


	//----- nvinfo : EIATTR_PARAM_CBANK
	.align		4
        /*01a0*/ 	.byte	0x04, 0x0a
        /*01a2*/ 	.short	(.L_69 - .L_68)
	.align		4
.L_68:
        /*01a4*/ 	.word	index@(.nv.constant0._Z21_splat_bwd_kernel_optPfS_S_S_PKfS1_S1_S1_S1_S1_S1_S1_S1_ffffiiiiif)
        /*01a8*/ 	.short	0x0380
        /*01aa*/ 	.short	0x0090


	//----- nvinfo : EIATTR_SW_WAR
	.align		4
.L_69:
        /*01ac*/ 	.byte	0x04, 0x36
        /*01ae*/ 	.short	(.L_71 - .L_70)
.L_70:
        /*01b0*/ 	.word	0x00000008
.L_71:


//--------------------- .nv.info._Z21_splat_fwd_kernel_optPKfS0_S0_S0_S0_PfS1_ffffiiiii --------------------------
	.section	.nv.info._Z21_splat_fwd_kernel_optPKfS0_S0_S0_S0_PfS1_ffffiiiii,"",@"SHT_CUDA_INFO"
	.sectionflags	@""
	.align	4


	//----- nvinfo : EIATTR_CUDA_API_VERSION
	.align		4
        /*0000*/ 	.byte	0x04, 0x37
        /*0002*/ 	.short	(.L_73 - .L_72)
.L_72:
        /*0004*/ 	.word	0x00000082


	//----- nvinfo : EIATTR_KPARAM_INFO
	.align		4
.L_73:
        /*0008*/ 	.byte	0x04, 0x17
        /*000a*/ 	.short	(.L_75 - .L_74)
.L_74:
        /*000c*/ 	.word	0x00000000
        /*0010*/ 	.short	0x000f
        /*0012*/ 	.short	0x0058
        /*0014*/ 	.byte	0x00, 0xf0, 0x11, 0x00


	//----- nvinfo : EIATTR_KPARAM_INFO
	.align		4
.L_75:
        /*0018*/ 	.byte	0x04, 0x17
        /*001a*/ 	.short	(.L_77 - .L_76)
.L_76:
        /*001c*/ 	.word	0x00000000
        /*0020*/ 	.short	0x000e
        /*0022*/ 	.short	0x0054
        /*0024*/ 	.byte	0x00, 0xf0, 0x11, 0x00


	//----- nvinfo : EIATTR_KPARAM_INFO
	.align		4
.L_77:
        /*0028*/ 	.byte	0x04, 0x17
        /*002a*/ 	.short	(.L_79 - .L_78)
.L_78:
        /*002c*/ 	.word	0x00000000
        /*0030*/ 	.short	0x000d
        /*0032*/ 	.short	0x0050
        /*0034*/ 	.byte	0x00, 0xf0, 0x11, 0x00


	//----- nvinfo : EIATTR_KPARAM_INFO
	.align		4
.L_79:
        /*0038*/ 	.byte	0x04, 0x17
        /*003a*/ 	.short	(.L_81 - .L_80)
.L_80:
        /*003c*/ 	.word	0x00000000
        /*0040*/ 	.short	0x000c
        /*0042*/ 	.short	0x004c
        /*0044*/ 	.byte	0x00, 0xf0, 0x11, 0x00


	//----- nvinfo : EIATTR_KPARAM_INFO
	.align		4
.L_81:
        /*0048*/ 	.byte	0x04, 0x17
        /*004a*/ 	.short	(.L_83 - .L_82)
.L_82:
        /*004c*/ 	.word	0x00000000
        /*0050*/ 	.short	0x000b
        /*0052*/ 	.short	0x0048
        /*0054*/ 	.byte	0x00, 0xf0, 0x11, 0x00


	//----- nvinfo : EIATTR_KPARAM_INFO
	.align		4
.L_83:
        /*0058*/ 	.byte	0x04, 0x17
        /*005a*/ 	.short	(.L_85 - .L_84)
.L_84:
        /*005c*/ 	.word	0x00000000
        /*0060*/ 	.short	0x000a
        /*0062*/ 	.short	0x0044
        /*0064*/ 	.byte	0x00, 0xf0, 0x11, 0x00


	//----- nvinfo : EIATTR_KPARAM_INFO
	.align		4
.L_85:
        /*0068*/ 	.byte	0x04, 0x17
        /*006a*/ 	.short	(.L_87 - .L_86)
.L_86:
        /*006c*/ 	.word	0x00000000
        /*0070*/ 	.short	0x0009
        /*0072*/ 	.short	0x0040
        /*0074*/ 	.byte	0x00, 0xf0, 0x11, 0x00


	//----- nvinfo : EIATTR_KPARAM_INFO
	.align		4
.L_87:
        /*0078*/ 	.byte	0x04, 0x17
        /*007a*/ 	.short	(.L_89 - .L_88)
.L_88:
        /*007c*/ 	.word	0x00000000
        /*0080*/ 	.short	0x0008
        /*0082*/ 	.short	0x003c
        /*0084*/ 	.byte	0x00, 0xf0, 0x11, 0x00


	//----- nvinfo : EIATTR_KPARAM_INFO
	.align		4
.L_89:
        /*0088*/ 	.byte	0x04, 0x17
        /*008a*/ 	.short	(.L_91 - .L_90)
.L_90:
        /*008c*/ 	.word	0x00000000
        /*0090*/ 	.short	0x0007
        /*0092*/ 	.short	0x0038
        /*0094*/ 	.byte	0x00, 0xf0, 0x11, 0x00


	//----- nvinfo : EIATTR_KPARAM_INFO
	.align		4
.L_91:
        /*0098*/ 	.byte	0x04, 0x17
        /*009a*/ 	.short	(.L_93 - .L_92)
.L_92:
        /*009c*/ 	.word	0x00000000
        /*00a0*/ 	.short	0x0006
        /*00a2*/ 	.short	0x0030
        /*00a4*/ 	.byte	0x00, 0xf5, 0x21, 0x00


	//----- nvinfo : EIATTR_KPARAM_INFO
	.align		4
.L_93:
        /*00a8*/ 	.byte	0x04, 0x17
        /*00aa*/ 	.short	(.L_95 - .L_94)
.L_94:
        /*00ac*/ 	.word	0x00000000
        /*00b0*/ 	.short	0x0005
        /*00b2*/ 	.short	0x0028
        /*00b4*/ 	.byte	0x00, 0xf5, 0x21, 0x00


	//----- nvinfo : EIATTR_KPARAM_INFO
	.align		4
.L_95:
        /*00b8*/ 	.byte	0x04, 0x17
        /*00ba*/ 	.short	(.L_97 - .L_96)
.L_96:
        /*00bc*/ 	.word	0x00000000
        /*00c0*/ 	.short	0x0004
        /*00c2*/ 	.short	0x0020
        /*00c4*/ 	.byte	0x00, 0xf5, 0x21, 0x00


	//----- nvinfo : EIATTR_KPARAM_INFO
	.align		4
.L_97:
        /*00c8*/ 	.byte	0x04, 0x17
        /*00ca*/ 	.short	(.L_99 - .L_98)
.L_98:
        /*00cc*/ 	.word	0x00000000
        /*00d0*/ 	.short	0x0003
        /*00d2*/ 	.short	0x0018
        /*00d4*/ 	.byte	0x00, 0xf5, 0x21, 0x00


	//----- nvinfo : EIATTR_KPARAM_INFO
	.align		4
.L_99:
        /*00d8*/ 	.byte	0x04, 0x17
        /*00da*/ 	.short	(.L_101 - .L_100)
.L_100:
        /*00dc*/ 	.word	0x00000000
        /*00e0*/ 	.short	0x0002
        /*00e2*/ 	.short	0x0010
        /*00e4*/ 	.byte	0x00, 0xf5, 0x21, 0x00


	//----- nvinfo : EIATTR_KPARAM_INFO
	.align		4
.L_101:
        /*00e8*/ 	.byte	0x04, 0x17
        /*00ea*/ 	.short	(.L_103 - .L_102)
.L_102:
        /*00ec*/ 	.word	0x00000000
        /*00f0*/ 	.short	0x0001
        /*00f2*/ 	.short	0x0008
        /*00f4*/ 	.byte	0x00, 0xf5, 0x21, 0x00


	//----- nvinfo : EIATTR_KPARAM_INFO
	.align		4
.L_103:
        /*00f8*/ 	.byte	0x04, 0x17
        /*00fa*/ 	.short	(.L_105 - .L_104)
.L_104:
        /*00fc*/ 	.word	0x00000000
        /*0100*/ 	.short	0x0000
        /*0102*/ 	.short	0x0000
        /*0104*/ 	.byte	0x00, 0xf5, 0x21, 0x00


	//----- nvinfo : EIATTR_SPARSE_MMA_MASK
	.align		4
.L_105:
        /*0108*/ 	.byte	0x03, 0x50
        /*010a*/ 	.short	0x0000


	//----- nvinfo : EIATTR_MAXREG_COUNT
	.align		4
        /*010c*/ 	.byte	0x03, 0x1b
        /*010e*/ 	.short	0x00ff


	//----- nvinfo : EIATTR_MERCURY_ISA_VERSION
	.align		4
        /*0110*/ 	.byte	0x03, 0x5f
        /*0112*/ 	.short	0x0101


	//----- nvinfo : EIATTR_VRC_CTA_INIT_COUNT
	.align		4
        /*0114*/ 	.byte	0x02, 0x4a
	.zero		1
	.zero		1


	//----- nvinfo : EIATTR_EXIT_INSTR_OFFSETS
	.align		4
        /*0118*/ 	.byte	0x04, 0x1c
        /*011a*/ 	.short	(.L_107 - .L_106)


	//   ....[0]....
.L_106:
        /*011c*/ 	.word	0x00000070


	//   ....[1]....
        /*0120*/ 	.word	0x000009a0


	//   ....[2]....
        /*0124*/ 	.word	0x00001920


	//   ....[3]....
        /*0128*/ 	.word	0x00002790


	//----- nvinfo : EIATTR_CRS_STACK_SIZE
	.align		4
.L_107:
        /*012c*/ 	.byte	0x04, 0x1e
        /*012e*/ 	.short	(.L_109 - .L_108)
.L_108:
        /*0130*/ 	.word	0x00000000


	//----- nvinfo : EIATTR_CBANK_PARAM_SIZE
	.align		4
.L_109:
        /*0134*/ 	.byte	0x03, 0x19
        /*0136*/ 	.short	0x005c


	//----- nvinfo : EIATTR_PARAM_CBANK
	.align		4
        /*0138*/ 	.byte	0x04, 0x0a
        /*013a*/ 	.short	(.L_111 - .L_110)
	.align		4
.L_110:
        /*013c*/ 	.word	index@(.nv.constant0._Z21_splat_fwd_kernel_optPKfS0_S0_S0_S0_PfS1_ffffiiiii)
        /*0140*/ 	.short	0x0380
        /*0142*/ 	.short	0x005c


	//----- nvinfo : EIATTR_SW_WAR
	.align		4
.L_111:
        /*0144*/ 	.byte	0x04, 0x36
        /*0146*/ 	.short	(.L_113 - .L_112)
.L_112:
        /*0148*/ 	.word	0x00000008
.L_113:


//--------------------- .nv.callgraph             --------------------------
	.section	.nv.callgraph,"",@"SHT_CUDA_CALLGRAPH"
	.align	4
	.sectionentsize	8
	.align		4
        /*0000*/ 	.word	0x00000000
	.align		4
        /*0004*/ 	.word	0xffffffff
	.align		4
        /*0008*/ 	.word	0x00000000
	.align		4
        /*000c*/ 	.word	0xfffffffe
	.align		4
        /*0010*/ 	.word	0x00000000
	.align		4
        /*0014*/ 	.word	0xfffffffd
	.align		4
        /*0018*/ 	.word	0x00000000
	.align		4
        /*001c*/ 	.word	0xfffffffc


//--------------------- .text._Z21_splat_bwd_kernel_optPfS_S_S_PKfS1_S1_S1_S1_S1_S1_S1_S1_ffffiiiiif --------------------------
	.section	.text._Z21_splat_bwd_kernel_optPfS_S_S_PKfS1_S1_S1_S1_S1_S1_S1_S1_ffffiiiiif,"ax",@progbits
	.align	128
        .global         _Z21_splat_bwd_kernel_optPfS_S_S_PKfS1_S1_S1_S1_S1_S1_S1_S1_ffffiiiiif
        .type           _Z21_splat_bwd_kernel_optPfS_S_S_PKfS1_S1_S1_S1_S1_S1_S1_S1_ffffiiiiif,@function
        .size           _Z21_splat_bwd_kernel_optPfS_S_S_PKfS1_S1_S1_S1_S1_S1_S1_S1_ffffiiiiif,(.L_x_150 - _Z21_splat_bwd_kernel_optPfS_S_S_PKfS1_S1_S1_S1_S1_S1_S1_S1_ffffiiiiif)
        .other          _Z21_splat_bwd_kernel_optPfS_S_S_PKfS1_S1_S1_S1_S1_S1_S1_S1_ffffiiiiif,@"STO_CUDA_ENTRY STV_DEFAULT"
_Z21_splat_bwd_kernel_optPfS_S_S_PKfS1_S1_S1_S1_S1_S1_S1_S1_ffffiiiiif:
.text._Z21_splat_bwd_kernel_optPfS_S_S_PKfS1_S1_S1_S1_S1_S1_S1_S1_ffffiiiiif:
[----:B------:R-:W-:Y:S01]  /*0000*/  LDC R1, c[0x0][0x37c] ;  /* 0x0000df00ff017b82 */ /* 0x000fe20000000800 */
[----:B------:R-:W0:Y:S07]  /*0010*/  S2R R3, SR_TID.X ;  /* 0x0000000000037919 */ /* 0x000e2e0000002100 */
[----:B------:R-:W0:Y:S01]  /*0020*/  S2UR UR4, SR_CTAID.X ;  /* 0x00000000000479c3 */ /* 0x000e220000002500 */
[----:B------:R-:W1:Y:S07]  /*0030*/  LDCU UR5, c[0x0][0x3f8] ;  /* 0x00007f00ff0577ac */ /* 0x000e6e0008000800 */
[----:B------:R-:W0:Y:S02]  /*0040*/  LDC R52, c[0x0][0x360] ;  /* 0x0000d800ff347b82 */ /* 0x000e240000000800 */
[----:B0-----:R-:W-:-:S05]  /*0050*/  IMAD R52, R52, UR4, R3 ;  /* 0x0000000434347c24 */ /* 0x001fca000f8e0203 */
[----:B-1----:R-:W-:-:S13]  /*0060*/  ISETP.GE.AND P0, PT, R52, UR5, PT ;  /* 0x0000000534007c0c */ /* 0x002fda000bf06270 */
[----:B------:R-:W-:Y:S05]  /*0070*/  @P0 EXIT ;  /* 0x000000000000094d */ /* 0x000fea0003800000 */
[----:B------:R-:W0:Y:S01]  /*0080*/  LDC.64 R6, c[0x0][0x3c0] ;  /* 0x0000f000ff067b82 */ /* 0x000e220000000a00 */
[----:B------:R-:W1:Y:S01]  /*0090*/  LDCU.64 UR6, c[0x0][0x358] ;  /* 0x00006b00ff0677ac */ /* 0x000e620008000a00 */
[----:B------:R-:W-:Y:S01]  /*00a0*/  LEA R3, R52, R52, 0x1 ;  /* 0x0000003434037211 */ /* 0x000fe200078e08ff */
[----:B------:R-:W2:Y:S05]  /*00b0*/  LDCU UR4, c[0x0][0x3e8] ;  /* 0x00007d00ff0477ac */ /* 0x000eaa0008000800 */
[----:B------:R-:W3:Y:S08]  /*00c0*/  LDC.64 R12, c[0x0][0x3d8] ;  /* 0x0000f600ff0c7b82 */ /* 0x000ef00000000a00 */
[----:B------:R-:W4:Y:S01]  /*00d0*/  LDC.64 R8, c[0x0][0x3c8] ;  /* 0x0000f200ff087b82 */ /* 0x000f220000000a00 */
[----:B0-----:R-:W-:-:S07]  /*00e0*/  IMAD.WIDE R6, R3, 0x4, R6 ;  /* 0x0000000403067825 */ /* 0x001fce00078e0206 */
[----:B------:R-:W0:Y:S01]  /*00f0*/  LDC.64 R10, c[0x0][0x3d0] ;  /* 0x0000f400ff0a7b82 */ /* 0x000e220000000a00 */
[----:B-1----:R-:W2:Y:S01]  /*0100*/  LDG.E R51, desc[UR6][R6.64] ;  /* 0x0000000606337981 */ /* 0x002ea2000c1e1900 */
[----:B---3--:R-:W-:-:S03]  /*0110*/  IMAD.WIDE R12, R3, 0x4, R12 ;  /* 0x00000004030c7825 */ /* 0x008fc600078e020c */
[----:B------:R-:W5:Y:S04]  /*0120*/  LDG.E R50, desc[UR6][R6.64+0x4] ;  /* 0x0000040606327981 */ /* 0x000f68000c1e1900 */
[----:B------:R-:W2:Y:S01]  /*0130*/  LDG.E R4, desc[UR6][R12.64] ;  /* 0x000000060c047981 */ /* 0x000ea2000c1e1900 */
[----:B------:R-:W-:-:S03]  /*0140*/  LEA R3, R52, R52, 0x3 ;  /* 0x0000003434037211 */ /* 0x000fc600078e18ff */
[----:B------:R-:W5:Y:S02]  /*0150*/  LDG.E R2, desc[UR6][R12.64+0x8] ;  /* 0x000008060c027981 */ /* 0x000f64000c1e1900 */
[----:B----4-:R-:W-:Y:S02]  /*0160*/  IMAD.WIDE R8, R3, 0x4, R8 ;  /* 0x0000000403087825 */ /* 0x010fe400078e0208 */
[----:B------:R1:W5:Y:S02]  /*0170*/  LDG.E R3, desc[UR6][R12.64+0x4] ;  /* 0x000004060c037981 */ /* 0x000364000c1e1900 */
[----:B0-----:R-:W-:Y:S02]  /*0180*/  IMAD.WIDE R10, R52, 0x4, R10 ;  /* 0x00000004340a7825 */ /* 0x001fe400078e020a */
[----:B------:R-:W5:Y:S04]  /*0190*/  LDG.E R48, desc[UR6][R8.64] ;  /* 0x0000000608307981 */ /* 0x000f68000c1e1900 */
[----:B------:R-:W5:Y:S01]  /*01a0*/  LDG.E R47, desc[UR6][R8.64+0x4] ;  /* 0x00000406082f7981 */ /* 0x000f62000c1e1900 */
[----:B-1----:R-:W0:Y:S03]  /*01b0*/  LDC R13, c[0x0][0x3f4] ;  /* 0x0000fd00ff0d7b82 */ /* 0x002e260000000800 */
[----:B------:R-:W5:Y:S04]  /*01c0*/  LDG.E R46, desc[UR6][R8.64+0x8] ;  /* 0x00000806082e7981 */ /* 0x000f68000c1e1900 */
[----:B------:R-:W5:Y:S04]  /*01d0*/  LDG.E R33, desc[UR6][R8.64+0xc] ;  /* 0x00000c0608217981 */ /* 0x000f68000c1e1900 */
[----:B------:R-:W5:Y:S04]  /*01e0*/  LDG.E R32, desc[UR6][R8.64+0x10] ;  /* 0x0000100608207981 */ /* 0x000f68000c1e1900 */
[----:B------:R-:W5:Y:S04]  /*01f0*/  LDG.E R31, desc[UR6][R8.64+0x14] ;  /* 0x00001406081f7981 */ /* 0x000f68000c1e1900 */
[----:B------:R-:W5:Y:S04]  /*0200*/  LDG.E R30, desc[UR6][R8.64+0x18] ;  /* 0x00001806081e7981 */ /* 0x000f68000c1e1900 */
[----:B------:R-:W5:Y:S04]  /*0210*/  LDG.E R29, desc[UR6][R8.64+0x1c] ;  /* 0x00001c06081d7981 */ /* 0x000f68000c1e1900 */
[----:B------:R-:W5:Y:S04]  /*0220*/  LDG.E R28, desc[UR6][R8.64+0x20] ;  /* 0x00002006081c7981 */ /* 0x000f68000c1e1900 */
[----:B------:R-:W5:Y:S01]  /*0230*/  LDG.E R27, desc[UR6][R10.64] ;  /* 0x000000060a1b7981 */ /* 0x000f62000c1e1900 */
[----:B0-----:R-:W0:Y:S03]  /*0240*/  MUFU.RCP R5, R13 ;  /* 0x0000000d00057308 */ /* 0x001e260000001000 */
[----:B------:R0:W5:Y:S01]  /*0250*/  LDG.E R49, desc[UR6][R6.64+0x8] ;  /* 0x0000080606317981 */ /* 0x000162000c1e1900 */
[----:B------:R-:W-:Y:S01]  /*0260*/  BSSY.RECONVERGENT B2, `(.L_x_0) ;  /* 0x000000f000027945 */ /* 0x000fe20003800200 */
[----:B0-----:R-:W-:-:S04]  /*0270*/  FFMA R6, R5, -R13, 1 ;  /* 0x3f80000005067423 */ /* 0x001fc8000000080d */
[----:B------:R-:W-:Y:S01]  /*0280*/  FFMA R5, R5, R6, R5 ;  /* 0x0000000605057223 */ /* 0x000fe20000000005 */
[----:B--2---:R-:W-:-:S04]  /*0290*/  FADD R0, R51, -R4 ;  /* 0x8000000433007221 */ /* 0x004fc80000000000 */
[----:B------:R-:W-:-:S04]  /*02a0*/  FADD R0, R0, -UR4 ;  /* 0x8000000400007e21 */ /* 0x000fc80008000000 */
[----:B------:R-:W0:Y:S01]  /*02b0*/  FCHK P0, R0, R13 ;  /* 0x0000000d00007302 */ /* 0x000e220000000000 */
[----:B------:R-:W-:-:S04]  /*02c0*/  FFMA R6, R0, R5, RZ ;  /* 0x0000000500067223 */ /* 0x000fc800000000ff */
[----:B------:R-:W-:-:S04]  /*02d0*/  FFMA R7, R6, -R13, R0 ;  /* 0x8000000d06077223 */ /* 0x000fc80000000000 */
[----:B------:R-:W-:Y:S01]  /*02e0*/  FFMA R5, R5, R7, R6 ;  /* 0x0000000705057223 */ /* 0x000fe20000000006 */
[----:B0-----:R-:W-:Y:S06]  /*02f0*/  @!P0 BRA `(.L_x_1) ;  /* 0x0000000000148947 */ /* 0x001fec0003800000 */
[----:B------:R-:W0:Y:S01]  /*0300*/  LDCU UR4, c[0x0][0x3f4] ;  /* 0x00007e80ff0477ac */ /* 0x000e220008000800 */
[----:B------:R-:W-:Y:S02]  /*0310*/  MOV R64, 0x340 ;  /* 0x0000034000407802 */ /* 0x000fe40000000f00 */
[----:B0-----:R-:W-:-:S07]  /*0320*/  MOV R61, UR4 ;  /* 0x00000004003d7c02 */ /* 0x001fce0008000f00 */
[----:B-----5:R-:W-:Y:S05]  /*0330*/  CALL.REL.NOINC `($__internal_0_$__cuda_sm3x_div_rn_noftz_f32_slowpath) ;  /* 0x0000003800e07944 */ /* 0x020fea0003c00000 */
[----:B------:R-:W-:-:S07]  /*0340*/  MOV R5, R0 ;  /* 0x0000000000057202 */ /* 0x000fce0000000f00 */
.L_x_1:
[----:B------:R-:W-:Y:S05]  /*0350*/  BSYNC.RECONVERGENT B2 ;  /* 0x0000000000027941 */ /* 0x000fea0003800200 */
.L_x_0:
[----:B------:R-:W0:Y:S01]  /*0360*/  LDC R6, c[0x0][0x3f4] ;  /* 0x0000fd00ff067b82 */ /* 0x000e220000000800 */
[----:B------:R-:W1:Y:S01]  /*0370*/  LDCU UR4, c[0x0][0x3e8] ;  /* 0x00007d00ff0477ac */ /* 0x000e620008000800 */
[----:B------:R-:W-:Y:S01]  /*0380*/  FADD R4, R51, R4 ;  /* 0x0000000433047221 */ /* 0x000fe20000000000 */
[----:B------:R-:W2:Y:S01]  /*0390*/  F2I.TRUNC.NTZ R5, R5 ;  /* 0x0000000500057305 */ /* 0x000ea2000020f100 */
[----:B------:R-:W-:Y:S01]  /*03a0*/  BSSY.RECONVERGENT B2, `(.L_x_2) ;  /* 0x0000010000027945 */ /* 0x000fe20003800200 */
[----:B--2---:R-:W-:Y:S01]  /*03b0*/  VIMNMX R26, PT, PT, RZ, R5, !PT ;  /* 0x00000005ff1a7248 */ /* 0x004fe20007fe0100 */
[----:B-1----:R-:W-:-:S05]  /*03c0*/  FADD R7, R4, -UR4 ;  /* 0x8000000404077e21 */ /* 0x002fca0008000000 */
[----:B0-----:R-:W0:Y:S08]  /*03d0*/  MUFU.RCP R9, R6 ;  /* 0x0000000600097308 */ /* 0x001e300000001000 */
[----:B------:R-:W1:Y:S01]  /*03e0*/  FCHK P0, R7, R6 ;  /* 0x0000000607007302 */ /* 0x000e620000000000 */
[----:B0-----:R-:W-:-:S04]  /*03f0*/  FFMA R0, R9, -R6, 1 ;  /* 0x3f80000009007423 */ /* 0x001fc80000000806 */
[----:B------:R-:W-:-:S04]  /*0400*/  FFMA R0, R9, R0, R9 ;  /* 0x0000000009007223 */ /* 0x000fc80000000009 */
[----:B------:R-:W-:-:S04]  /*0410*/  FFMA R4, R0, R7, RZ ;  /* 0x0000000700047223 */ /* 0x000fc800000000ff */
[----:B------:R-:W-:-:S04]  /*0420*/  FFMA R9, R4, -R6, R7 ;  /* 0x8000000604097223 */ /* 0x000fc80000000007 */
[----:B------:R-:W-:Y:S01]  /*0430*/  FFMA R0, R0, R9, R4 ;  /* 0x0000000900007223 */ /* 0x000fe20000000004 */
[----:B-1----:R-:W-:Y:S06]  /*0440*/  @!P0 BRA `(.L_x_3) ;  /* 0x0000000000148947 */ /* 0x002fec0003800000 */
[----:B------:R-:W0:Y:S01]  /*0450*/  LDCU UR4, c[0x0][0x3f4] ;  /* 0x00007e80ff0477ac */ /* 0x000e220008000800 */
[----:B------:R-:W-:Y:S02]  /*0460*/  MOV R0, R7 ;  /* 0x0000000700007202 */ /* 0x000fe40000000f00 */
[----:B------:R-:W-:Y:S02]  /*0470*/  MOV R64, 0x4a0 ;  /* 0x000004a000407802 */ /* 0x000fe40000000f00 */
[----:B0-----:R-:W-:-:S07]  /*0480*/  MOV R61, UR4 ;  /* 0x00000004003d7c02 */ /* 0x001fce0008000f00 */
[----:B-----5:R-:W-:Y:S05]  /*0490*/  CALL.REL.NOINC `($__internal_0_$__cuda_sm3x_div_rn_noftz_f32_slowpath) ;  /* 0x0000003800887944 */ /* 0x020fea0003c00000 */
.L_x_3:
[----:B------:R-:W-:Y:S05]  /*04a0*/  BSYNC.RECONVERGENT B2 ;  /* 0x0000000000027941 */ /* 0x000fea0003800200 */
.L_x_2:
[----:B------:R-:W0:Y:S01]  /*04b0*/  LDC R8, c[0x0][0x3f4] ;  /* 0x0000fd00ff087b82 */ /* 0x000e220000000800 */
[----:B------:R-:W1:Y:S01]  /*04c0*/  LDCU UR4, c[0x0][0x3ec] ;  /* 0x00007d80ff0477ac */ /* 0x000e620008000800 */
[----:B-----5:R-:W-:Y:S01]  /*04d0*/  FADD R4, R50, -R3 ;  /* 0x8000000332047221 */ /* 0x020fe20000000000 */
[----:B------:R-:W2:Y:S01]  /*04e0*/  F2I.TRUNC.NTZ R25, R0 ;  /* 0x0000000000197305 */ /* 0x000ea2000020f100 */
[----:B------:R-:W-:Y:S04]  /*04f0*/  BSSY.RECONVERGENT B2, `(.L_x_4) ;  /* 0x0000012000027945 */ /* 0x000fe80003800200 */
[----:B------:R-:W2:Y:S01]  /*0500*/  LDC R6, c[0x0][0x400] ;  /* 0x00010000ff067b82 */ /* 0x000ea20000000800 */
[----:B-1----:R-:W-:Y:S02]  /*0510*/  FADD R5, R4, -UR4 ;  /* 0x8000000404057e21 */ /* 0x002fe40008000000 */
[----:B0-----:R-:W0:Y:S08]  /*0520*/  MUFU.RCP R7, R8 ;  /* 0x0000000800077308 */ /* 0x001e300000001000 */
[----:B------:R-:W1:Y:S01]  /*0530*/  FCHK P0, R5, R8 ;  /* 0x0000000805007302 */ /* 0x000e620000000000 */
[----:B--2---:R-:W-:Y:S01]  /*0540*/  VIADDMNMX R25, R25, 0x1, R6, PT ;  /* 0x0000000119197846 */ /* 0x004fe20003800106 */
        /* <DEDUP_REMOVED lines=10> */
[----:B------:R-:W-:Y:S05]  /*05f0*/  CALL.REL.NOINC `($__internal_0_$__cuda_sm3x_div_rn_noftz_f32_slowpath) ;  /* 0x0000003800307944 */ /* 0x000fea0003c00000 */
[----:B------:R-:W-:-:S07]  /*0600*/  MOV R4, R0 ;  /* 0x0000000000047202 */ /* 0x000fce0000000f00 */
.L_x_5:
[----:B------:R-:W-:Y:S05]  /*0610*/  BSYNC.RECONVERGENT B2 ;  /* 0x0000000000027941 */ /* 0x000fea0003800200 */
.L_x_4:
        /* <DEDUP_REMOVED lines=20> */
.L_x_7:
[----:B------:R-:W-:Y:S05]  /*0760*/  BSYNC.RECONVERGENT B2 ;  /* 0x0000000000027941 */ /* 0x000fea0003800200 */
.L_x_6:
[----:B------:R-:W0:Y:S01]  /*0770*/  LDC.64 R4, c[0x0][0x3f0] ;  /* 0x0000fc00ff047b82 */ /* 0x000e220000000a00 */
[----:B------:R-:W-:Y:S01]  /*0780*/  FADD R3, R49, -R2 ;  /* 0x8000000231037221 */ /* 0x000fe20000000000 */
[----:B------:R-:W1:Y:S01]  /*0790*/  F2I.TRUNC.NTZ R23, R0 ;  /* 0x0000000000177305 */ /* 0x000e62000020f100 */
[----:B------:R-:W-:Y:S05]  /*07a0*/  BSSY.RECONVERGENT B2, `(.L_x_8) ;  /* 0x0000012000027945 */ /* 0x000fea0003800200 */
[----:B------:R-:W1:Y:S02]  /*07b0*/  LDC R8, c[0x0][0x404] ;  /* 0x00010100ff087b82 */ /* 0x000e640000000800 */
[----:B0-----:R-:W0:Y:S01]  /*07c0*/  MUFU.RCP R6, R5 ;  /* 0x0000000500067308 */ /* 0x001e220000001000 */
[----:B------:R-:W-:-:S07]  /*07d0*/  FADD R4, R3, -R4 ;  /* 0x8000000403047221 */ /* 0x000fce0000000000 */
[----:B------:R-:W2:Y:S01]  /*07e0*/  FCHK P0, R4, R5 ;  /* 0x0000000504007302 */ /* 0x000ea20000000000 */
[----:B-1----:R-:W-:Y:S01]  /*07f0*/  VIADDMNMX R23, R23, 0x1, R8, PT ;  /* 0x0000000117177846 */ /* 0x002fe20003800108 */
[----:B0-----:R-:W-:-:S04]  /*0800*/  FFMA R7, R6, -R5, 1 ;  /* 0x3f80000006077423 */ /* 0x001fc80000000805 */
[----:B------:R-:W-:-:S04]  /*0810*/  FFMA R0, R6, R7, R6 ;  /* 0x0000000706007223 */ /* 0x000fc80000000006 */
[----:B------:R-:W-:-:S04]  /*0820*/  FFMA R3, R0, R4, RZ ;  /* 0x0000000400037223 */ /* 0x000fc800000000ff */
[----:B------:R-:W-:-:S04]  /*0830*/  FFMA R6, R3, -R5, R4 ;  /* 0x8000000503067223 */ /* 0x000fc80000000004 */
[----:B------:R-:W-:Y:S01]  /*0840*/  FFMA R3, R0, R6, R3 ;  /* 0x0000000600037223 */ /* 0x000fe20000000003 */
[----:B--2---:R-:W-:Y:S06]  /*0850*/  @!P0 BRA `(.L_x_9) ;  /* 0x0000000000188947 */ /* 0x004fec0003800000 */
[----:B------:R-:W0:Y:S01]  /*0860*/  LDCU UR4, c[0x0][0x3f4] ;  /* 0x00007e80ff0477ac */ /* 0x000e220008000800 */
[----:B------:R-:W-:Y:S02]  /*0870*/  MOV R0, R4 ;  /* 0x0000000400007202 */ /* 0x000fe40000000f00 */
[----:B------:R-:W-:Y:S02]  /*0880*/  MOV R64, 0x8b0 ;  /* 0x000008b000407802 */ /* 0x000fe40000000f00 */
[----:B0-----:R-:W-:-:S07]  /*0890*/  MOV R61, UR4 ;  /* 0x00000004003d7c02 */ /* 0x001fce0008000f00 */
[----:B------:R-:W-:Y:S05]  /*08a0*/  CALL.REL.NOINC `($__internal_0_$__cuda_sm3x_div_rn_noftz_f32_slowpath) ;  /* 0x0000003400847944 */ /* 0x000fea0003c00000 */
[----:B------:R-:W-:-:S07]  /*08b0*/  MOV R3, R0 ;  /* 0x0000000000037202 */ /* 0x000fce0000000f00 */
.L_x_9:
[----:B------:R-:W-:Y:S05]  /*08c0*/  BSYNC.RECONVERGENT B2 ;  /* 0x0000000000027941 */ /* 0x000fea0003800200 */
.L_x_8:
[----:B------:R-:W0:Y:S01]  /*08d0*/  LDC.64 R6, c[0x0][0x3f0] ;  /* 0x0000fc00ff067b82 */ /* 0x000e220000000a00 */
[----:B------:R-:W-:Y:S01]  /*08e0*/  FADD R5, R49, R2 ;  /* 0x0000000231057221 */ /* 0x000fe20000000000 */
[----:B------:R-:W1:Y:S01]  /*08f0*/  F2I.TRUNC.NTZ R3, R3 ;  /* 0x0000000300037305 */ /* 0x000e62000020f100 */
[----:B------:R-:W-:Y:S01]  /*0900*/  BSSY.RECONVERGENT B2, `(.L_x_10) ;  /* 0x0000010000027945 */ /* 0x000fe20003800200 */
[----:B-1----:R-:W-:-:S06]  /*0910*/  VIMNMX R22, PT, PT, RZ, R3, !PT ;  /* 0x00000003ff167248 */ /* 0x002fcc0007fe0100 */
[----:B0-----:R-:W0:Y:S01]  /*0920*/  MUFU.RCP R0, R7 ;  /* 0x0000000700007308 */ /* 0x001e220000001000 */
[----:B------:R-:W-:-:S07]  /*0930*/  FADD R2, R5, -R6 ;  /* 0x8000000605027221 */ /* 0x000fce0000000000 */
        /* <DEDUP_REMOVED lines=12> */
.L_x_11:
[----:B------:R-:W-:Y:S05]  /*0a00*/  BSYNC.RECONVERGENT B2 ;  /* 0x0000000000027941 */ /* 0x000fea0003800200 */
.L_x_10:
[----:B------:R-:W-:Y:S01]  /*0a10*/  ISETP.GE.AND P0, PT, R26, R25, PT ;  /* 0x000000191a00720c */ /* 0x000fe20003f06270 */
[----:B------:R-:W-:Y:S01]  /*0a20*/  BSSY B6, `(.L_x_12) ;  /* 0x0000333000067945 */ /* 0x000fe20003800000 */
[----:B------:R-:W-:Y:S01]  /*0a30*/  HFMA2 R53, -RZ, RZ, 0, 0 ;  /* 0x00000000ff357431 */ /* 0x000fe200000001ff */
[----:B------:R-:W-:Y:S02]  /*0a40*/  CS2R R20, SRZ ;  /* 0x0000000000147805 */ /* 0x000fe4000001ff00 */
[----:B------:R-:W-:Y:S02]  /*0a50*/  CS2R R18, SRZ ;  /* 0x0000000000127805 */ /* 0x000fe4000001ff00 */
[----:B------:R-:W-:Y:S02]  /*0a60*/  CS2R R16, SRZ ;  /* 0x0000000000107805 */ /* 0x000fe4000001ff00 */
[----:B------:R-:W-:Y:S02]  /*0a70*/  CS2R R14, SRZ ;  /* 0x00000000000e7805 */ /* 0x000fe4000001ff00 */
[----:B------:R-:W-:-:S02]  /*0a80*/  CS2R R12, SRZ ;  /* 0x00000000000c7805 */ /* 0x000fc4000001ff00 */
[----:B------:R-:W-:Y:S01]  /*0a90*/  CS2R R10, SRZ ;  /* 0x00000000000a7805 */ /* 0x000fe2000001ff00 */
[----:B------:R-:W-:Y:S06]  /*0aa0*/  @P0 BRA `(.L_x_13) ;  /* 0x0000003000a80947 */ /* 0x000fec0003800000 */
[----:B------:R-:W0:Y:S01]  /*0ab0*/  LDC R3, c[0x0][0x3fc] ;  /* 0x0000ff00ff037b82 */ /* 0x000e220000000800 */
[----:B------:R-:W1:Y:S07]  /*0ac0*/  F2I.TRUNC.NTZ R0, R0 ;  /* 0x0000000000007305 */ /* 0x000e6e000020f100 */
[----:B------:R-:W1:Y:S01]  /*0ad0*/  LDC R7, c[0x0][0x408] ;  /* 0x00010200ff077b82 */ /* 0x000e620000000800 */
[----:B0-----:R-:W-:Y:S02]  /*0ae0*/  ISETP.GE.AND P0, PT, R3, 0x1, PT ;  /* 0x000000010300780c */ /* 0x001fe40003f06270 */
[----:B-1----:R-:W-:-:S11]  /*0af0*/  VIADDMNMX R9, R0, 0x1, R7, PT ;  /* 0x0000000100097846 */ /* 0x002fd60003800107 */
[----:B------:R-:W-:Y:S05]  /*0b00*/  @!P0 BRA `(.L_x_14) ;  /* 0x0000002400608947 */ /* 0x000fea0003800000 */
[----:B------:R-:W0:Y:S01]  /*0b10*/  LDC.64 R34, c[0x0][0x3e0] ;  /* 0x0000f800ff227b82 */ /* 0x000e220000000a00 */
[----:B------:R-:W-:Y:S01]  /*0b20*/  BSSY B5, `(.L_x_15) ;  /* 0x0000255000057945 */ /* 0x000fe20003800000 */
[----:B------:R-:W-:Y:S01]  /*0b30*/  IMAD R8, R52, R3, RZ ;  /* 0x0000000334087224 */ /* 0x000fe200078e02ff */
[----:B------:R-:W-:Y:S02]  /*0b40*/  LOP3.LUT R7, R3, 0x3, RZ, 0xc0, !PT ;  /* 0x0000000303077812 */ /* 0x000fe400078ec0ff */
[----:B------:R-:W-:Y:S02]  /*0b50*/  CS2R R10, SRZ ;  /* 0x00000000000a7805 */ /* 0x000fe4000001ff00 */
[----:B------:R-:W-:Y:S02]  /*0b60*/  CS2R R12, SRZ ;  /* 0x00000000000c7805 */ /* 0x000fe4000001ff00 */
[----:B------:R-:W-:Y:S02]  /*0b70*/  CS2R R14, SRZ ;  /* 0x00000000000e7805 */ /* 0x000fe4000001ff00 */
[----:B------:R-:W-:-:S02]  /*0b80*/  CS2R R16, SRZ ;  /* 0x0000000000107805 */ /* 0x000fc4000001ff00 */
[----:B------:R-:W-:Y:S02]  /*0b90*/  CS2R R18, SRZ ;  /* 0x0000000000127805 */ /* 0x000fe4000001ff00 */
[----:B------:R-:W-:Y:S02]  /*0ba0*/  CS2R R20, SRZ ;  /* 0x0000000000147805 */ /* 0x000fe4000001ff00 */
[----:B------:R-:W-:Y:S02]  /*0bb0*/  MOV R53, RZ ;  /* 0x000000ff00357202 */ /* 0x000fe40000000f00 */
[----:B0-----:R-:W-:-:S04]  /*0bc0*/  IADD3 R34, P0, PT, R34, 0x8, RZ ;  /* 0x0000000822227810 */ /* 0x001fc80007f1e0ff */
[----:B------:R-:W-:-:S09]  /*0bd0*/  IADD3.X R35, PT, PT, RZ, R35, RZ, P0, !PT ;  /* 0x00000023ff237210 */ /* 0x000fd200007fe4ff */
.L_x_82:
[----:B------:R-:W-:Y:S01]  /*0be0*/  ISETP.GE.AND P0, PT, R24, R23, PT ;  /* 0x000000171800720c */ /* 0x000fe20003f06270 */
[----:B------:R-:W-:-:S12]  /*0bf0*/  BSSY B4, `(.L_x_16) ;  /* 0x0000244000047945 */ /* 0x000fd80003800000 */
[----:B------:R-:W-:Y:S05]  /*0c00*/  @P0 BRA `(.L_x_17) ;  /* 0x0000002400080947 */ /* 0x000fea0003800000 */
[----:B------:R-:W0:Y:S01]  /*0c10*/  LDC R3, c[0x0][0x3e8] ;  /* 0x0000fa00ff037b82 */ /* 0x000e220000000800 */
[----:B------:R-:W0:Y:S01]  /*0c20*/  LDCU UR4, c[0x0][0x3f4] ;  /* 0x00007e80ff0477ac */ /* 0x000e220008000800 */
[----:B------:R-:W-:Y:S02]  /*0c30*/  I2FP.F32.U32 R0, R26 ;  /* 0x0000001a00007245 */ /* 0x000fe40000201000 */
[----:B------:R-:W-:-:S03]  /*0c40*/  MOV R6, R24 ;  /* 0x0000001800067202 */ /* 0x000fc60000000f00 */
[----:B0-----:R-:W-:-:S04]  /*0c50*/  FFMA R0, R0, UR4, R3 ;  /* 0x0000000400007c23 */ /* 0x001fc80008000003 */
[----:B------:R-:W-:-:S07]  /*0c60*/  FADD R5, -R51, R0 ;  /* 0x0000000033057221 */ /* 0x000fce0000000100 */
.L_x_81:
[----:B------:R-:W-:Y:S01]  /*0c70*/  ISETP.GT.AND P0, PT, R9, R22, PT ;  /* 0x000000160900720c */ /* 0x000fe20003f04270 */
[----:B------:R-:W-:-:S12]  /*0c80*/  BSSY B3, `(.L_x_18) ;  /* 0x0000237000037945 */ /* 0x000fd80003800000 */
[----:B------:R-:W-:Y:S05]  /*0c90*/  @!P0 BRA `(.L_x_19) ;  /* 0x0000002000d48947 */ /* 0x000fea0003800000 */
[----:B------:R-:W0:Y:S01]  /*0ca0*/  LDCU UR4, c[0x0][0x408] ;  /* 0x00008100ff0477ac */ /* 0x000e220008000800 */
[----:B------:R-:W1:Y:S01]  /*0cb0*/  LDC R3, c[0x0][0x3ec] ;  /* 0x0000fb00ff037b82 */ /* 0x000e620000000800 */
[----:B------:R-:W-:Y:S01]  /*0cc0*/  I2FP.F32.U32 R0, R6 ;  /* 0x0000000600007245 */ /* 0x000fe20000201000 */
[----:B------:R-:W2:Y:S01]  /*0cd0*/  LDCU UR5, c[0x0][0x404] ;  /* 0x00008080ff0577ac */ /* 0x000ea20008000800 */
[----:B------:R-:W-:Y:S01]  /*0ce0*/  MOV R4, R22 ;  /* 0x0000001600047202 */ /* 0x000fe20000000f00 */
[----:B------:R-:W1:Y:S01]  /*0cf0*/  LDCU UR8, c[0x0][0x3f4] ;  /* 0x00007e80ff0877ac */ /* 0x000e620008000800 */
[----:B0-----:R-:W-:Y:S01]  /*0d00*/  IMAD R36, R6, UR4, RZ ;  /* 0x0000000406247c24 */ /* 0x001fe2000f8e02ff */
[----:B--2---:R-:W-:-:S04]  /*0d10*/  UIMAD UR4, UR5, UR4, URZ ;  /* 0x00000004050472a4 */ /* 0x004fc8000f8e02ff */
[--C-:B------:R-:W-:Y:S01]  /*0d20*/  SHF.R.S32.HI R37, RZ, 0x1f, R36.reuse ;  /* 0x0000001fff257819 */ /* 0x100fe20000011424 */
[----:B------:R-:W-:Y:S01]  /*0d30*/  USHF.R.S32.HI UR5, URZ, 0x1f, UR4 ;  /* 0x0000001fff057899 */ /* 0x000fe20008011404 */
[----:B-1----:R-:W-:Y:S01]  /*0d40*/  FFMA R3, R0, UR8, R3 ;  /* 0x0000000800037c23 */ /* 0x002fe20008000003 */
[----:B------:R-:W-:-:S04]  /*0d50*/  IMAD.WIDE.U32 R36, R26, UR4, R36 ;  /* 0x000000041a247c25 */ /* 0x000fc8000f8e0024 */
[----:B------:R-:W-:Y:S01]  /*0d60*/  FADD R3, -R50, R3 ;  /* 0x0000000332037221 */ /* 0x000fe20000000100 */
[----:B------:R-:W-:-:S07]  /*0d70*/  IMAD R2, R26, UR5, R37 ;  /* 0x000000051a027c24 */ /* 0x000fce000f8e0225 */
.L_x_80:
[----:B------:R-:W-:Y:S05]  /*0d80*/  YIELD ;  /* 0x0000000000007946 */ /* 0x000fea0003800000 */
[----:B------:R-:W0:Y:S01]  /*0d90*/  LDCU.64 UR8, c[0x0][0x3b0] ;  /* 0x00007600ff0877ac */ /* 0x000e220008000a00 */
[----:B------:R-:W-:Y:S02]  /*0da0*/  IADD3 R42, P0, PT, R4, R36, RZ ;  /* 0x00000024042a7210 */ /* 0x000fe40007f1e0ff */
[----:B------:R-:W-:Y:S01]  /*0db0*/  I2FP.F32.U32 R43, R4 ;  /* 0x00000004002b7245 */ /* 0x000fe20000201000 */
[----:B------:R-:W1:Y:S01]  /*0dc0*/  LDCU.64 UR4, c[0x0][0x3a0] ;  /* 0x00007400ff0477ac */ /* 0x000e620008000a00 */
[----:B------:R-:W-:Y:S01]  /*0dd0*/  SHF.L.U32 R38, R42, 0x2, RZ ;  /* 0x000000022a267819 */ /* 0x000fe200000006ff */
[----:B------:R-:W-:Y:S01]  /*0de0*/  FMUL R54, R32, R3 ;  /* 0x0000000320367220 */ /* 0x000fe20000400000 */
[----:B------:R-:W-:Y:S01]  /*0df0*/  IADD3.X R45, PT, PT, RZ, R2, RZ, P0, !PT ;  /* 0x00000002ff2d7210 */ /* 0x000fe200007fe4ff */
[----:B------:R-:W2:Y:S03]  /*0e00*/  LDC R55, c[0x0][0x3fc] ;  /* 0x0000ff00ff377b82 */ /* 0x000ea60000000800 */
[----:B------:R-:W-:-:S02]  /*0e10*/  SHF.L.U64.HI R0, R42, 0x2, R45 ;  /* 0x000000022a007819 */ /* 0x000fc4000001022d */
[C---:B0-----:R-:W-:Y:S02]  /*0e20*/  IADD3 R40, P1, PT, R38.reuse, UR8, RZ ;  /* 0x0000000826287c10 */ /* 0x041fe4000ff3e0ff */
[----:B-1----:R-:W-:Y:S01]  /*0e30*/  IADD3 R38, P0, PT, R38, UR4, RZ ;  /* 0x0000000426267c10 */ /* 0x002fe2000ff1e0ff */
[----:B------:R-:W-:Y:S01]  /*0e40*/  FFMA R54, R47, R5, R54 ;  /* 0x000000052f367223 */ /* 0x000fe20000000036 */
[C---:B------:R-:W-:Y:S01]  /*0e50*/  IADD3.X R41, PT, PT, R0.reuse, UR9, RZ, P1, !PT ;  /* 0x0000000900297c10 */ /* 0x040fe20008ffe4ff */
[----:B------:R-:W0:Y:S01]  /*0e60*/  LDCU UR4, c[0x0][0x40c] ;  /* 0x00008180ff0477ac */ /* 0x000e220008000800 */
[----:B------:R-:W-:-:S03]  /*0e70*/  IADD3.X R39, PT, PT, R0, UR5, RZ, P0, !PT ;  /* 0x0000000500277c10 */ /* 0x000fc600087fe4ff */
[----:B------:R1:W3:Y:S04]  /*0e80*/  LDG.E R0, desc[UR6][R40.64] ;  /* 0x0000000628007981 */ /* 0x0002e8000c1e1900 */
[----:B------:R-:W0:Y:S01]  /*0e90*/  LDG.E R61, desc[UR6][R38.64] ;  /* 0x00000006263d7981 */ /* 0x000e22000c1e1900 */
[----:B--2---:R-:W-:Y:S01]  /*0ea0*/  ISETP.GE.U32.AND P0, PT, R55, 0x4, PT ;  /* 0x000000043700780c */ /* 0x004fe20003f06070 */
[----:B------:R-:W-:Y:S01]  /*0eb0*/  HFMA2 R59, -RZ, RZ, 0, 0 ;  /* 0x00000000ff3b7431 */ /* 0x000fe200000001ff */
[----:B-1----:R-:W1:Y:S02]  /*0ec0*/  LDC.64 R40, c[0x0][0x3f0] ;  /* 0x0000fc00ff287b82 */ /* 0x002e640000000a00 */
[----:B-1----:R-:W-:Y:S01]  /*0ed0*/  FFMA R44, R43, R41, R40 ;  /* 0x000000292b2c7223 */ /* 0x002fe20000000028 */
[-C--:B------:R-:W-:Y:S01]  /*0ee0*/  FMUL R43, R33, R3.reuse ;  /* 0x00000003212b7220 */ /* 0x080fe20000400000 */
[----:B------:R-:W-:-:S02]  /*0ef0*/  FMUL R41, R31, R3 ;  /* 0x000000031f297220 */ /* 0x000fc40000400000 */
[----:B------:R-:W-:Y:S01]  /*0f00*/  FADD R63, -R49, R44 ;  /* 0x0000002c313f7221 */ /* 0x000fe20000000100 */
[-C--:B------:R-:W-:Y:S01]  /*0f10*/  FFMA R43, R48, R5.reuse, R43 ;  /* 0x00000005302b7223 */ /* 0x080fe2000000002b */
[----:B------:R-:W-:Y:S01]  /*0f20*/  FFMA R41, R46, R5, R41 ;  /* 0x000000052e297223 */ /* 0x000fe20000000029 */
[----:B------:R-:W-:Y:S01]  /*0f30*/  MOV R44, 0x437c0000 ;  /* 0x437c0000002c7802 */ /* 0x000fe20000000f00 */
[-C--:B------:R-:W-:Y:S01]  /*0f40*/  FFMA R54, R29, R63.reuse, R54 ;  /* 0x0000003f1d367223 */ /* 0x080fe20000000036 */
[-C--:B------:R-:W-:Y:S01]  /*0f50*/  FFMA R40, R30, R63.reuse, R43 ;  /* 0x0000003f1e287223 */ /* 0x080fe2000000002b */
[----:B------:R-:W-:Y:S02]  /*0f60*/  FFMA R41, R28, R63, R41 ;  /* 0x0000003f1c297223 */ /* 0x000fe40000000029 */
[----:B------:R-:W-:-:S04]  /*0f70*/  FMUL R54, R3, R54 ;  /* 0x0000003603367220 */ /* 0x000fc80000400000 */
[----:B------:R-:W-:-:S04]  /*0f80*/  FFMA R40, R5, R40, R54 ;  /* 0x0000002805287223 */ /* 0x000fc80000000036 */
[----:B------:R-:W-:Y:S01]  /*0f90*/  FFMA R40, R63, R41, R40 ;  /* 0x000000293f287223 */ /* 0x000fe20000000028 */
[----:B------:R-:W-:-:S03]  /*0fa0*/  HFMA2 R41, -RZ, RZ, 0.96630859375, -0.0022525787353515625 ;  /* 0x3bbb989dff297431 */ /* 0x000fc600000001ff */
[----:B------:R-:W-:-:S04]  /*0fb0*/  FMUL R40, R40, -0.5 ;  /* 0xbf00000028287820 */ /* 0x000fc80000400000 */
[----:B------:R-:W-:-:S04]  /*0fc0*/  FFMA.SAT R41, R40, R41, 0.5 ;  /* 0x3f00000028297423 */ /* 0x000fc80000002029 */
[----:B------:R-:W-:-:S04]  /*0fd0*/  FFMA.RM R41, R41, R44, 12582913 ;  /* 0x4b40000129297423 */ /* 0x000fc8000000402c */
[C---:B------:R-:W-:Y:S01]  /*0fe0*/  FADD R43, R41.reuse, -12583039 ;  /* 0xcb40007f292b7421 */ /* 0x040fe20000000000 */
[----:B------:R-:W-:-:S03]  /*0ff0*/  SHF.L.U32 R62, R41, 0x17, RZ ;  /* 0x00000017293e7819 */ /* 0x000fc600000006ff */
[----:B------:R-:W-:-:S04]  /*1000*/  FFMA R43, R40, 1.4426950216293334961, -R43 ;  /* 0x3fb8aa3b282b7823 */ /* 0x000fc8000000082b */
[----:B------:R-:W-:-:S06]  /*1010*/  FFMA R43, R40, 1.925963033500011079e-08, R43 ;  /* 0x32a57060282b7823 */ /* 0x000fcc000000002b */
[----:B------:R-:W1:Y:S02]  /*1020*/  MUFU.EX2 R43, R43 ;  /* 0x0000002b002b7308 */ /* 0x000e640000000800 */
[----:B-1----:R-:W-:-:S04]  /*1030*/  FMUL R62, R62, R43 ;  /* 0x0000002b3e3e7220 */ /* 0x002fc80000400000 */
[C---:B------:R-:W-:Y:S01]  /*1040*/  FMUL R60, R27.reuse, R62 ;  /* 0x0000003e1b3c7220 */ /* 0x040fe20000400000 */
[-C--:B---3--:R-:W-:Y:S01]  /*1050*/  FFMA R53, R62, R0.reuse, R53 ;  /* 0x000000003e357223 */ /* 0x088fe20000000035 */
[----:B------:R-:W-:Y:S01]  /*1060*/  FMUL R73, R27, R0 ;  /* 0x000000001b497220 */ /* 0x000fe20000400000 */
[----:B0-----:R-:W-:Y:S01]  /*1070*/  FMNMX R61, R61, UR4, !PT ;  /* 0x000000043d3d7c09 */ /* 0x001fe2000f800000 */
[----:B------:R-:W-:Y:S06]  /*1080*/  @!P0 BRA `(.L_x_20) ;  /* 0x0000000c00f08947 */ /* 0x000fec0003800000 */
[----:B------:R-:W0:Y:S01]  /*1090*/  LDC.64 R40, c[0x0][0x380] ;  /* 0x0000e000ff287b82 */ /* 0x000e220000000a00 */
[----:B------:R-:W1:Y:S01]  /*10a0*/  LDCU.64 UR4, c[0x0][0x3b8] ;  /* 0x00007700ff0477ac */ /* 0x000e620008000a00 */
[-C--:B------:R-:W-:Y:S01]  /*10b0*/  IMAD.WIDE.U32 R42, R42, R55.reuse, RZ ;  /* 0x000000372a2a7225 */ /* 0x080fe200078e00ff */
[----:B------:R-:W-:Y:S01]  /*10c0*/  LOP3.LUT R59, R55, 0x7ffffffc, RZ, 0xc0, !PT ;  /* 0x7ffffffc373b7812 */ /* 0x000fe200078ec0ff */
[----:B------:R-:W-:Y:S01]  /*10d0*/  BSSY B2, `(.L_x_20) ;  /* 0x00000f7000027945 */ /* 0x000fe20003800000 */
[----:B------:R-:W2:Y:S01]  /*10e0*/  LDCU.64 UR8, c[0x0][0x3a8] ;  /* 0x00007500ff0877ac */ /* 0x000ea20008000a00 */
[----:B------:R-:W-:Y:S01]  /*10f0*/  IMAD R45, R45, R55, R43 ;  /* 0x000000372d2d7224 */ /* 0x000fe200078e022b */
[C---:B------:R-:W-:Y:S02]  /*1100*/  SHF.L.U32 R44, R42.reuse, 0x2, RZ ;  /* 0x000000022a2c7819 */ /* 0x040fe400000006ff */
[----:B------:R-:W-:Y:S02]  /*1110*/  MOV R58, R8 ;  /* 0x00000008003a7202 */ /* 0x000fe40000000f00 */
[----:B------:R-:W-:-:S02]  /*1120*/  SHF.L.U64.HI R42, R42, 0x2, R45 ;  /* 0x000000022a2a7819 */ /* 0x000fc4000001022d */
[----:B------:R-:W-:Y:S02]  /*1130*/  IADD3 R57, PT, PT, -R59, RZ, RZ ;  /* 0x000000ff3b397210 */ /* 0x000fe40007ffe1ff */
[C---:B-1----:R-:W-:Y:S02]  /*1140*/  IADD3 R0, P1, PT, R44.reuse, UR4, RZ ;  /* 0x000000042c007c10 */ /* 0x042fe4000ff3e0ff */
[----:B--2---:R-:W-:Y:S01]  /*1150*/  IADD3 R44, P3, PT, R44, UR8, RZ ;  /* 0x000000082c2c7c10 */ /* 0x004fe2000ff7e0ff */
[----:B0-----:R-:W-:-:S03]  /*1160*/  IMAD.WIDE R40, R8, 0x4, R40 ;  /* 0x0000000408287825 */ /* 0x001fc600078e0228 */
[----:B------:R-:W-:Y:S02]  /*1170*/  IADD3 R44, P4, PT, R44, 0x8, RZ ;  /* 0x000000082c2c7810 */ /* 0x000fe40007f9e0ff */
[----:B------:R-:W-:Y:S02]  /*1180*/  IADD3 R74, P0, PT, R40, 0x8, RZ ;  /* 0x00000008284a7810 */ /* 0x000fe40007f1e0ff */
[----:B------:R-:W-:Y:S02]  /*1190*/  IADD3 R40, P2, PT, R0, 0x8, RZ ;  /* 0x0000000800287810 */ /* 0x000fe40007f5e0ff */
[----:B------:R-:W-:Y:S02]  /*11a0*/  IADD3.X R75, PT, PT, RZ, R41, RZ, P0, !PT ;  /* 0x00000029ff4b7210 */ /* 0x000fe400007fe4ff */
[--C-:B------:R-:W-:Y:S02]  /*11b0*/  IADD3.X R41, PT, PT, RZ, UR5, R42.reuse, P2, P1 ;  /* 0x00000005ff297c10 */ /* 0x100fe400097e242a */
[----:B------:R-:W-:-:S07]  /*11c0*/  IADD3.X R45, PT, PT, RZ, UR9, R42, P4, P3 ;  /* 0x00000009ff2d7c10 */ /* 0x000fce000a7e642a */
.L_x_53:
[----:B------:R-:W2:Y:S01]  /*11d0*/  LDG.E R56, desc[UR6][R40.64+-0x8] ;  /* 0xfffff80628387981 */ /* 0x000ea2000c1e1900 */
[----:B------:R-:W-:-:S03]  /*11e0*/  IMAD.WIDE R42, R58, 0x4, R34 ;  /* 0x000000043a2a7825 */ /* 0x000fc600078e0222 */
[----:B------:R0:W5:Y:S04]  /*11f0*/  LDG.E R55, desc[UR6][R44.64+-0x8] ;  /* 0xfffff8062c377981 */ /* 0x000168000c1e1900 */
[----:B------:R0:W5:Y:S01]  /*1200*/  LDG.E R69, desc[UR6][R42.64+-0x8] ;  /* 0xfffff8062a457981 */ /* 0x000162000c1e1900 */
[----:B------:R-:W1:Y:S01]  /*1210*/  MUFU.RCP R0, R61 ;  /* 0x0000003d00007308 */ /* 0x000e620000001000 */
[----:B------:R-:W-:Y:S05]  /*1220*/  YIELD ;  /* 0x0000000000007946 */ /* 0x000fea0003800000 */
[----:B------:R-:W-:Y:S01]  /*1230*/  BSSY.RECONVERGENT B7, `(.L_x_21) ;  /* 0x000000c000077945 */ /* 0x000fe20003800200 */
[----:B-1----:R-:W-:-:S04]  /*1240*/  FFMA R65, -R61, R0, 1 ;  /* 0x3f8000003d417423 */ /* 0x002fc80000000100 */
[----:B------:R-:W-:Y:S01]  /*1250*/  FFMA R65, R0, R65, R0 ;  /* 0x0000004100417223 */ /* 0x000fe20000000000 */
[----:B--2---:R-:W-:-:S04]  /*1260*/  FMUL R0, R60, R56 ;  /* 0x000000383c007220 */ /* 0x004fc80000400000 */
[----:B------:R-:W1:Y:S01]  /*1270*/  FCHK P0, R0, R61 ;  /* 0x0000003d00007302 */ /* 0x000e620000000000 */
[----:B------:R-:W-:-:S04]  /*1280*/  FFMA R54, R0, R65, RZ ;  /* 0x0000004100367223 */ /* 0x000fc800000000ff */
[----:B------:R-:W-:-:S04]  /*1290*/  FFMA R64, -R61, R54, R0 ;  /* 0x000000363d407223 */ /* 0x000fc80000000100 */
[----:B------:R-:W-:Y:S01]  /*12a0*/  FFMA R65, R65, R64, R54 ;  /* 0x0000004041417223 */ /* 0x000fe20000000036 */
[----:B01----:R-:W-:Y:S06]  /*12b0*/  @!P0 BRA `(.L_x_22) ;  /* 0x00000000000c8947 */ /* 0x003fec0003800000 */
[----:B------:R-:W-:-:S07]  /*12c0*/  MOV R64, 0x12e0 ;  /* 0x000012e000407802 */ /* 0x000fce0000000f00 */
[----:B-----5:R-:W-:Y:S05]  /*12d0*/  CALL.REL.NOINC `($__internal_0_$__cuda_sm3x_div_rn_noftz_f32_slowpath) ;  /* 0x0000002800f87944 */ /* 0x020fea0003c00000 */
[----:B------:R-:W-:-:S07]  /*12e0*/  MOV R65, R0 ;  /* 0x0000000000417202 */ /* 0x000fce0000000f00 */
.L_x_22:
[----:B------:R-:W-:Y:S05]  /*12f0*/  BSYNC.RECONVERGENT B7 ;  /* 0x0000000000077941 */ /* 0x000fea0003800200 */
.L_x_21:
[----:B------:R-:W0:Y:S01]  /*1300*/  MUFU.RCP R0, R61 ;  /* 0x0000003d00007308 */ /* 0x000e220000001000 */
[----:B------:R1:W-:Y:S01]  /*1310*/  REDG.E.ADD.F32.FTZ.RN.STRONG.GPU desc[UR6][R74.64+-0x8], R65 ;  /* 0xfffff8414a0079a6 */ /* 0x0003e2000c12f306 */
[----:B------:R-:W-:Y:S06]  /*1320*/  BSSY.RECONVERGENT B7, `(.L_x_23) ;  /* 0x000000b000077945 */ /* 0x000fec0003800200 */
[----:B-----5:R-:W2:Y:S01]  /*1330*/  FCHK P0, R69, R61 ;  /* 0x0000003d45007302 */ /* 0x020ea20000000000 */
[----:B0-----:R-:W-:-:S04]  /*1340*/  FFMA R67, -R61, R0, 1 ;  /* 0x3f8000003d437423 */ /* 0x001fc80000000100 */
[----:B------:R-:W-:-:S04]  /*1350*/  FFMA R71, R0, R67, R0 ;  /* 0x0000004300477223 */ /* 0x000fc80000000000 */
[----:B------:R-:W-:-:S04]  /*1360*/  FFMA R0, R69, R71, RZ ;  /* 0x0000004745007223 */ /* 0x000fc800000000ff */
[----:B------:R-:W-:-:S04]  /*1370*/  FFMA R67, -R61, R0, R69 ;  /* 0x000000003d437223 */ /* 0x000fc80000000145 */
[----:B------:R-:W-:Y:S01]  /*1380*/  FFMA R0, R71, R67, R0 ;  /* 0x0000004347007223 */ /* 0x000fe20000000000 */
[----:B-12---:R-:W-:Y:S06]  /*1390*/  @!P0 BRA `(.L_x_24) ;  /* 0x00000000000c8947 */ /* 0x006fec0003800000 */
[----:B------:R-:W-:Y:S02]  /*13a0*/  MOV R0, R69 ;  /* 0x0000004500007202 */ /* 0x000fe40000000f00 */
[----:B------:R-:W-:-:S07]  /*13b0*/  MOV R64, 0x13d0 ;  /* 0x000013d000407802 */ /* 0x000fce0000000f00 */
[----:B------:R-:W-:Y:S05]  /*13c0*/  CALL.REL.NOINC `($__internal_0_$__cuda_sm3x_div_rn_noftz_f32_slowpath) ;  /* 0x0000002800bc7944 */ /* 0x000fea0003c00000 */
.L_x_24:
[----:B------:R-:W-:Y:S05]  /*13d0*/  BSYNC.RECONVERGENT B7 ;  /* 0x0000000000077941 */ /* 0x000fea0003800200 */
.L_x_23:
[----:B------:R-:W2:Y:S01]  /*13e0*/  LDG.E R54, desc[UR6][R38.64] ;  /* 0x0000000626367981 */ /* 0x000ea2000c1e1900 */
[----:B------:R-:W2:Y:S01]  /*13f0*/  LDCU UR4, c[0x0][0x40c] ;  /* 0x00008180ff0477ac */ /* 0x000ea20008000800 */
[----:B------:R-:W-:Y:S01]  /*1400*/  BSSY.RECONVERGENT B7, `(.L_x_25) ;  /* 0x0000012000077945 */ /* 0x000fe20003800200 */
[----:B------:R-:W-:Y:S01]  /*1410*/  FMUL R72, R56, R0 ;  /* 0x0000000038487220 */ /* 0x000fe20000400000 */
[----:B--2---:R-:W-:-:S13]  /*1420*/  FSETP.GT.AND P0, PT, R54, UR4, PT ;  /* 0x0000000436007c0b */ /* 0x004fda000bf04000 */
[----:B------:R-:W-:Y:S05]  /*1430*/  @!P0 BRA `(.L_x_26) ;  /* 0x0000000000388947 */ /* 0x000fea0003800000 */
[----:B------:R-:W0:Y:S01]  /*1440*/  MUFU.RCP R0, R61 ;  /* 0x0000003d00007308 */ /* 0x000e220000001000 */
[----:B------:R-:W-:Y:S07]  /*1450*/  BSSY.RECONVERGENT B8, `(.L_x_27) ;  /* 0x000000b000087945 */ /* 0x000fee0003800200 */
[----:B------:R-:W1:Y:S01]  /*1460*/  FCHK P0, R55, R61 ;  /* 0x0000003d37007302 */ /* 0x000e620000000000 */
[----:B0-----:R-:W-:-:S04]  /*1470*/  FFMA R65, -R61, R0, 1 ;  /* 0x3f8000003d417423 */ /* 0x001fc80000000100 */
[----:B------:R-:W-:-:S04]  /*1480*/  FFMA R67, R0, R65, R0 ;  /* 0x0000004100437223 */ /* 0x000fc80000000000 */
[----:B------:R-:W-:-:S04]  /*1490*/  FFMA R0, R55, R67, RZ ;  /* 0x0000004337007223 */ /* 0x000fc800000000ff */
[----:B------:R-:W-:-:S04]  /*14a0*/  FFMA R65, -R61, R0, R55 ;  /* 0x000000003d417223 */ /* 0x000fc80000000137 */
[----:B------:R-:W-:Y:S01]  /*14b0*/  FFMA R0, R67, R65, R0 ;  /* 0x0000004143007223 */ /* 0x000fe20000000000 */
[----:B-1----:R-:W-:Y:S06]  /*14c0*/  @!P0 BRA `(.L_x_28) ;  /* 0x00000000000c8947 */ /* 0x002fec0003800000 */
[----:B------:R-:W-:Y:S02]  /*14d0*/  MOV R0, R55 ;  /* 0x0000003700007202 */ /* 0x000fe40000000f00 */
[----:B------:R-:W-:-:S07]  /*14e0*/  MOV R64, 0x1500 ;  /* 0x0000150000407802 */ /* 0x000fce0000000f00 */
[----:B------:R-:W-:Y:S05]  /*14f0*/  CALL.REL.NOINC `($__internal_0_$__cuda_sm3x_div_rn_noftz_f32_slowpath) ;  /* 0x0000002800707944 */ /* 0x000fea0003c00000 */
.L_x_28:
[----:B------:R-:W-:Y:S05]  /*1500*/  BSYNC.RECONVERGENT B8 ;  /* 0x0000000000087941 */ /* 0x000fea0003800200 */
.L_x_27:
[----:B------:R-:W-:-:S07]  /*1510*/  FFMA R72, -R56, R0, R72 ;  /* 0x0000000038487223 */ /* 0x000fce0000000148 */
.L_x_26:
[----:B------:R-:W-:Y:S05]  /*1520*/  BSYNC.RECONVERGENT B7 ;  /* 0x0000000000077941 */ /* 0x000fea0003800200 */
.L_x_25:
[----:B------:R-:W2:Y:S04]  /*1530*/  LDG.E R56, desc[UR6][R40.64+-0x4] ;  /* 0xfffffc0628387981 */ /* 0x000ea8000c1e1900 */
[----:B------:R0:W5:Y:S04]  /*1540*/  LDG.E R55, desc[UR6][R44.64+-0x4] ;  /* 0xfffffc062c377981 */ /* 0x000168000c1e1900 */
[----:B------:R0:W5:Y:S01]  /*1550*/  LDG.E R69, desc[UR6][R42.64+-0x4] ;  /* 0xfffffc062a457981 */ /* 0x000162000c1e1900 */
[----:B------:R-:W1:Y:S01]  /*1560*/  MUFU.RCP R0, R61 ;  /* 0x0000003d00007308 */ /* 0x000e620000001000 */
[----:B------:R-:W-:Y:S01]  /*1570*/  BSSY.RECONVERGENT B7, `(.L_x_29) ;  /* 0x000000f000077945 */ /* 0x000fe20003800200 */
[-C--:B------:R-:W-:Y:S01]  /*1580*/  FFMA R53, R62, R72.reuse, R53 ;  /* 0x000000483e357223 */ /* 0x080fe20000000035 */
[----:B------:R-:W-:Y:S01]  /*1590*/  FFMA R72, R27, R72, R73 ;  /* 0x000000481b487223 */ /* 0x000fe20000000049 */
        /* <DEDUP_REMOVED lines=8> */
[----:B------:R-:W-:Y:S02]  /*1620*/  MOV R0, R64 ;  /* 0x0000004000007202 */ /* 0x000fe40000000f00 */
[----:B------:R-:W-:-:S07]  /*1630*/  MOV R64, 0x1650 ;  /* 0x0000165000407802 */ /* 0x000fce0000000f00 */
[----:B-----5:R-:W-:Y:S05]  /*1640*/  CALL.REL.NOINC `($__internal_0_$__cuda_sm3x_div_rn_noftz_f32_slowpath) ;  /* 0x00000028001c7944 */ /* 0x020fea0003c00000 */
[----:B------:R-:W-:-:S07]  /*1650*/  MOV R65, R0 ;  /* 0x0000000000417202 */ /* 0x000fce0000000f00 */
.L_x_30:
[----:B------:R-:W-:Y:S05]  /*1660*/  BSYNC.RECONVERGENT B7 ;  /* 0x0000000000077941 */ /* 0x000fea0003800200 */
.L_x_29:
        /* <DEDUP_REMOVED lines=13> */
.L_x_32:
[----:B------:R-:W-:Y:S05]  /*1740*/  BSYNC.RECONVERGENT B7 ;  /* 0x0000000000077941 */ /* 0x000fea0003800200 */
.L_x_31:
        /* <DEDUP_REMOVED lines=18> */
.L_x_36:
[----:B------:R-:W-:Y:S05]  /*1870*/  BSYNC.RECONVERGENT B8 ;  /* 0x0000000000087941 */ /* 0x000fea0003800200 */
.L_x_35:
[----:B------:R-:W-:-:S07]  /*1880*/  FFMA R69, -R56, R0, R69 ;  /* 0x0000000038457223 */ /* 0x000fce0000000145 */
.L_x_34:
[----:B------:R-:W-:Y:S05]  /*1890*/  BSYNC.RECONVERGENT B7 ;  /* 0x0000000000077941 */ /* 0x000fea0003800200 */
.L_x_33:
        /* <DEDUP_REMOVED lines=19> */
.L_x_38:
[----:B------:R-:W-:Y:S05]  /*19d0*/  BSYNC.RECONVERGENT B7 ;  /* 0x0000000000077941 */ /* 0x000fea0003800200 */
.L_x_37:
        /* <DEDUP_REMOVED lines=13> */
.L_x_40:
[----:B------:R-:W-:Y:S05]  /*1ab0*/  BSYNC.RECONVERGENT B7 ;  /* 0x0000000000077941 */ /* 0x000fea0003800200 */
.L_x_39:
        /* <DEDUP_REMOVED lines=18> */
.L_x_44:
[----:B------:R-:W-:Y:S05]  /*1be0*/  BSYNC.RECONVERGENT B8 ;  /* 0x0000000000087941 */ /* 0x000fea0003800200 */
.L_x_43:
[----:B------:R-:W-:-:S07]  /*1bf0*/  FFMA R55, -R73, R0, R55 ;  /* 0x0000000049377223 */ /* 0x000fce0000000137 */
.L_x_42:
[----:B------:R-:W-:Y:S05]  /*1c00*/  BSYNC.RECONVERGENT B7 ;  /* 0x0000000000077941 */ /* 0x000fea0003800200 */
.L_x_41:
        /* <DEDUP_REMOVED lines=18> */
.L_x_46:
[----:B------:R-:W-:Y:S05]  /*1d30*/  BSYNC.RECONVERGENT B7 ;  /* 0x0000000000077941 */ /* 0x000fea0003800200 */
.L_x_45:
        /* <DEDUP_REMOVED lines=13> */
[----:B------:R-:W-:-:S07]  /*1e10*/  MOV R55, R0 ;  /* 0x0000000000377202 */ /* 0x000fce0000000f00 */
.L_x_48:
[----:B------:R-:W-:Y:S05]  /*1e20*/  BSYNC.RECONVERGENT B7 ;  /* 0x0000000000077941 */ /* 0x000fea0003800200 */
.L_x_47:
        /* <DEDUP_REMOVED lines=18> */
.L_x_52:
[----:B------:R-:W-:Y:S05]  /*1f50*/  BSYNC.RECONVERGENT B8 ;  /* 0x0000000000087941 */ /* 0x000fea0003800200 */
.L_x_51:
[----:B------:R-:W-:-:S07]  /*1f60*/  FFMA R73, -R56, R0, R73 ;  /* 0x0000000038497223 */ /* 0x000fce0000000149 */
.L_x_50:
[----:B------:R-:W-:Y:S05]  /*1f70*/  BSYNC.RECONVERGENT B7 ;  /* 0x0000000000077941 */ /* 0x000fea0003800200 */
.L_x_49:
[----:B------:R-:W-:Y:S01]  /*1f80*/  IADD3 R57, PT, PT, R57, 0x4, RZ ;  /* 0x0000000439397810 */ /* 0x000fe20007ffe0ff */
[-C--:B------:R-:W-:Y:S01]  /*1f90*/  FFMA R53, R62, R73.reuse, R53 ;  /* 0x000000493e357223 */ /* 0x080fe20000000035 */
[----:B------:R-:W-:Y:S01]  /*1fa0*/  IADD3 R40, P1, PT, R40, 0x10, RZ ;  /* 0x0000001028287810 */ /* 0x000fe20007f3e0ff */
[----:B------:R-:W-:Y:S01]  /*1fb0*/  FFMA R73, R27, R73, R72 ;  /* 0x000000491b497223 */ /* 0x000fe20000000048 */
[----:B------:R-:W-:Y:S02]  /*1fc0*/  ISETP.NE.AND P0, PT, R57, RZ, PT ;  /* 0x000000ff3900720c */ /* 0x000fe40003f05270 */
[----:B------:R-:W-:Y:S02]  /*1fd0*/  IADD3 R44, P2, PT, R44, 0x10, RZ ;  /* 0x000000102c2c7810 */ /* 0x000fe40007f5e0ff */
[----:B------:R-:W-:Y:S02]  /*1fe0*/  IADD3 R74, P3, PT, R74, 0x10, RZ ;  /* 0x000000104a4a7810 */ /* 0x000fe40007f7e0ff */
[----:B------:R-:W-:-:S02]  /*1ff0*/  IADD3.X R41, PT, PT, RZ, R41, RZ, P1, !PT ;  /* 0x00000029ff297210 */ /* 0x000fc40000ffe4ff */
[----:B------:R-:W-:Y:S02]  /*2000*/  IADD3.X R45, PT, PT, RZ, R45, RZ, P2, !PT ;  /* 0x0000002dff2d7210 */ /* 0x000fe400017fe4ff */
[----:B------:R-:W-:Y:S02]  /*2010*/  IADD3.X R75, PT, PT, RZ, R75, RZ, P3, !PT ;  /* 0x0000004bff4b7210 */ /* 0x000fe40001ffe4ff */
[----:B------:R-:W-:Y:S01]  /*2020*/  IADD3 R58, PT, PT, R58, 0x4, RZ ;  /* 0x000000043a3a7810 */ /* 0x000fe20007ffe0ff */
[----:B------:R-:W-:Y:S06]  /*2030*/  @P0 BRA `(.L_x_53) ;  /* 0xfffffff000640947 */ /* 0x000fec000383ffff */
[----:B------:R-:W-:Y:S05]  /*2040*/  BSYNC B2 ;  /* 0x0000000000027941 */ /* 0x000fea0003800000 */
.L_x_20:
[----:B------:R-:W-:-:S13]  /*2050*/  ISETP.NE.AND P0, PT, R7, RZ, PT ;  /* 0x000000ff0700720c */ /* 0x000fda0003f05270 */
[----:B------:R-:W-:Y:S05]  /*2060*/  @!P0 BRA `(.L_x_54) ;  /* 0x0000000c006c8947 */ /* 0x000fea0003800000 */
[----:B------:R-:W-:-:S13]  /*2070*/  ISETP.NE.AND P0, PT, R7, 0x1, PT ;  /* 0x000000010700780c */ /* 0x000fda0003f05270 */
[----:B------:R-:W-:Y:S05]  /*2080*/  @!P0 BRA `(.L_x_55) ;  /* 0x00000008001c8947 */ /* 0x000fea0003800000 */
[----:B------:R-:W0:Y:S01]  /*2090*/  LDCU UR4, c[0x0][0x3fc] ;  /* 0x00007f80ff0477ac */ /* 0x000e220008000800 */
[----:B------:R-:W-:Y:S01]  /*20a0*/  HFMA2 R41, -RZ, RZ, 0, 0 ;  /* 0x00000000ff297431 */ /* 0x000fe200000001ff */
[----:B------:R-:W-:Y:S01]  /*20b0*/  IADD3 R43, P0, PT, R4, R36, RZ ;  /* 0x00000024042b7210 */ /* 0x000fe20007f1e0ff */
[----:B------:R-:W1:Y:S01]  /*20c0*/  LDC.64 R56, c[0x0][0x3e0] ;  /* 0x0000f800ff387b82 */ /* 0x000e620000000a00 */
[----:B------:R-:W2:Y:S01]  /*20d0*/  LDCU.64 UR8, c[0x0][0x3b8] ;  /* 0x00007700ff0877ac */ /* 0x000ea20008000a00 */
[----:B------:R-:W-:Y:S02]  /*20e0*/  MOV R40, R59 ;  /* 0x0000003b00287202 */ /* 0x000fe40000000f00 */
[----:B------:R-:W-:-:S03]  /*20f0*/  IADD3.X R0, PT, PT, RZ, R2, RZ, P0, !PT ;  /* 0x00000002ff007210 */ /* 0x000fc600007fe4ff */
[----:B0-----:R-:W-:-:S04]  /*2100*/  IMAD.WIDE.U32 R40, R43, UR4, R40 ;  /* 0x000000042b287c25 */ /* 0x001fc8000f8e0028 */
[----:B------:R-:W-:Y:S01]  /*2110*/  IMAD R43, R0, UR4, RZ ;  /* 0x00000004002b7c24 */ /* 0x000fe2000f8e02ff */
[----:B------:R-:W-:Y:S01]  /*2120*/  SHF.L.U32 R74, R40, 0x2, RZ ;  /* 0x00000002284a7819 */ /* 0x000fe200000006ff */
[----:B------:R-:W0:Y:S03]  /*2130*/  LDCU.64 UR4, c[0x0][0x3a8] ;  /* 0x00007500ff0477ac */ /* 0x000e260008000a00 */
[----:B------:R-:W-:Y:S02]  /*2140*/  IADD3 R41, PT, PT, R41, R43, RZ ;  /* 0x0000002b29297210 */ /* 0x000fe40007ffe0ff */
[----:B--2---:R-:W-:Y:S02]  /*2150*/  IADD3 R76, P0, PT, R74, UR8, RZ ;  /* 0x000000084a4c7c10 */ /* 0x004fe4000ff1e0ff */
[----:B------:R-:W-:-:S04]  /*2160*/  SHF.L.U64.HI R40, R40, 0x2, R41 ;  /* 0x0000000228287819 */ /* 0x000fc80000010229 */
[----:B------:R-:W-:-:S05]  /*2170*/  IADD3.X R77, PT, PT, R40, UR9, RZ, P0, !PT ;  /* 0x00000009284d7c10 */ /* 0x000fca00087fe4ff */
[----:B------:R-:W2:Y:S01]  /*2180*/  LDG.E R41, desc[UR6][R76.64] ;  /* 0x000000064c297981 */ /* 0x000ea2000c1e1900 */
[----:B------:R-:W-:Y:S02]  /*2190*/  IADD3 R43, PT, PT, R8, R59, RZ ;  /* 0x0000003b082b7210 */ /* 0x000fe40007ffe0ff */
[----:B0-----:R-:W-:-:S03]  /*21a0*/  IADD3 R74, P0, PT, R74, UR4, RZ ;  /* 0x000000044a4a7c10 */ /* 0x001fc6000ff1e0ff */
[----:B-1----:R-:W-:Y:S01]  /*21b0*/  IMAD.WIDE R56, R43, 0x4, R56 ;  /* 0x000000042b387825 */ /* 0x002fe200078e0238 */
[----:B------:R-:W-:-:S04]  /*21c0*/  IADD3.X R75, PT, PT, R40, UR5, RZ, P0, !PT ;  /* 0x00000005284b7c10 */ /* 0x000fc800087fe4ff */
[----:B------:R0:W5:Y:S04]  /*21d0*/  LDG.E R42, desc[UR6][R56.64] ;  /* 0x00000006382a7981 */ /* 0x000168000c1e1900 */
[----:B------:R0:W5:Y:S01]  /*21e0*/  LDG.E R40, desc[UR6][R74.64] ;  /* 0x000000064a287981 */ /* 0x000162000c1e1900 */
[----:B------:R-:W1:Y:S01]  /*21f0*/  MUFU.RCP R0, R61 ;  /* 0x0000003d00007308 */ /* 0x000e620000001000 */
        /* <DEDUP_REMOVED lines=12> */
.L_x_57:
[----:B------:R-:W-:Y:S05]  /*22c0*/  BSYNC.RECONVERGENT B2 ;  /* 0x0000000000027941 */ /* 0x000fea0003800200 */
.L_x_56:
[----:B------:R-:W0:Y:S01]  /*22d0*/  LDCU.64 UR4, c[0x0][0x380] ;  /* 0x00007000ff0477ac */ /* 0x000e220008000a00 */
[----:B------:R-:W-:-:S04]  /*22e0*/  IADD3 R43, P0, PT, R8, R59, RZ ;  /* 0x0000003b082b7210 */ /* 0x000fc80007f1e0ff */
[----:B------:R-:W-:Y:S02]  /*22f0*/  LEA.HI.X.SX32 R54, R8, RZ, 0x1, P0 ;  /* 0x000000ff08367211 */ /* 0x000fe400000f0eff */
[----:B0-----:R-:W-:-:S04]  /*2300*/  LEA R44, P0, R43, UR4, 0x2 ;  /* 0x000000042b2c7c11 */ /* 0x001fc8000f8010ff */
[----:B------:R-:W-:Y:S02]  /*2310*/  LEA.HI.X R45, R43, UR5, R54, 0x2, P0 ;  /* 0x000000052b2d7c11 */ /* 0x000fe400080f1436 */
[----:B------:R-:W0:Y:S01]  /*2320*/  MUFU.RCP R54, R61 ;  /* 0x0000003d00367308 */ /* 0x000e220000001000 */
[----:B------:R-:W-:Y:S02]  /*2330*/  BSSY.RECONVERGENT B2, `(.L_x_58) ;  /* 0x000000d000027945 */ /* 0x000fe40003800200 */
[----:B------:R1:W-:Y:S05]  /*2340*/  REDG.E.ADD.F32.FTZ.RN.STRONG.GPU desc[UR6][R44.64], R0 ;  /* 0x000000002c0079a6 */ /* 0x0003ea000c12f306 */
        /* <DEDUP_REMOVED lines=11> */
.L_x_59:
[----:B------:R-:W-:Y:S05]  /*2400*/  BSYNC.RECONVERGENT B2 ;  /* 0x0000000000027941 */ /* 0x000fea0003800200 */
.L_x_58:
        /* <DEDUP_REMOVED lines=18> */
.L_x_63:
[----:B------:R-:W-:Y:S05]  /*2530*/  BSYNC.RECONVERGENT B7 ;  /* 0x0000000000077941 */ /* 0x000fea0003800200 */
.L_x_62:
[----:B------:R-:W-:-:S07]  /*2540*/  FFMA R43, -R41, R0, R43 ;  /* 0x00000000292b7223 */ /* 0x000fce000000012b */
.L_x_61:
[----:B------:R-:W-:Y:S05]  /*2550*/  BSYNC.RECONVERGENT B2 ;  /* 0x0000000000027941 */ /* 0x000fea0003800200 */
.L_x_60:
        /* <DEDUP_REMOVED lines=18> */
.L_x_65:
[----:B------:R-:W-:Y:S05]  /*2680*/  BSYNC.RECONVERGENT B2 ;  /* 0x0000000000027941 */ /* 0x000fea0003800200 */
.L_x_64:
        /* <DEDUP_REMOVED lines=14> */
.L_x_67:
[----:B------:R-:W-:Y:S05]  /*2770*/  BSYNC.RECONVERGENT B2 ;  /* 0x0000000000027941 */ /* 0x000fea0003800200 */
.L_x_66:
        /* <DEDUP_REMOVED lines=18> */
.L_x_71:
[----:B------:R-:W-:Y:S05]  /*28a0*/  BSYNC.RECONVERGENT B7 ;  /* 0x0000000000077941 */ /* 0x000fea0003800200 */
.L_x_70:
[----:B------:R-:W-:-:S07]  /*28b0*/  FFMA R40, -R42, R0, R40 ;  /* 0x000000002a287223 */ /* 0x000fce0000000128 */
.L_x_69:
[----:B------:R-:W-:Y:S05]  /*28c0*/  BSYNC.RECONVERGENT B2 ;  /* 0x0000000000027941 */ /* 0x000fea0003800200 */
.L_x_68:
[-C--:B------:R-:W-:Y:S01]  /*28d0*/  FFMA R53, R62, R40.reuse, R53 ;  /* 0x000000283e357223 */ /* 0x080fe20000000035 */
[----:B------:R-:W-:Y:S01]  /*28e0*/  FFMA R73, R27, R40, R73 ;  /* 0x000000281b497223 */ /* 0x000fe20000000049 */
[----:B------:R-:W-:-:S07]  /*28f0*/  IADD3 R59, PT, PT, R59, 0x2, RZ ;  /* 0x000000023b3b7810 */ /* 0x000fce0007ffe0ff */
.L_x_55:
[----:B------:R-:W0:Y:S02]  /*2900*/  LDCU UR5, c[0x0][0x3fc] ;  /* 0x00007f80ff0577ac */ /* 0x000e240008000800 */
[----:B0-----:R-:W-:-:S04]  /*2910*/  ULOP3.LUT UR4, UR5, 0x1, URZ, 0xc0, !UPT ;  /* 0x0000000105047892 */ /* 0x001fc8000f8ec0ff */
[----:B------:R-:W-:-:S09]  /*2920*/  UISETP.NE.U32.AND UP0, UPT, UR4, 0x1, UPT ;  /* 0x000000010400788c */ /* 0x000fd2000bf05070 */
[----:B------:R-:W-:Y:S05]  /*2930*/  BRA.U UP0, `(.L_x_54) ;  /* 0x0000000500387547 */ /* 0x000fea000b800000 */
[----:B------:R-:W-:Y:S01]  /*2940*/  HFMA2 R41, -RZ, RZ, 0, 0 ;  /* 0x00000000ff297431 */ /* 0x000fe200000001ff */
[----:B------:R-:W0:Y:S01]  /*2950*/  LDCU.64 UR8, c[0x0][0x3b8] ;  /* 0x00007700ff0877ac */ /* 0x000e220008000a00 */
[----:B------:R-:W-:Y:S02]  /*2960*/  IADD3 R45, P0, PT, R4, R36, RZ ;  /* 0x00000024042d7210 */ /* 0x000fe40007f1e0ff */
[----:B------:R-:W-:Y:S02]  /*2970*/  MOV R40, R59 ;  /* 0x0000003b00287202 */ /* 0x000fe40000000f00 */
[----:B------:R-:W-:-:S03]  /*2980*/  IADD3.X R0, PT, PT, RZ, R2, RZ, P0, !PT ;  /* 0x00000002ff007210 */ /* 0x000fc600007fe4ff */
[----:B------:R-:W-:Y:S02]  /*2990*/  IMAD.WIDE.U32 R44, R45, UR5, R40 ;  /* 0x000000052d2c7c25 */ /* 0x000fe4000f8e0028 */
[----:B------:R-:W1:Y:S02]  /*29a0*/  LDC.64 R40, c[0x0][0x3e0] ;  /* 0x0000f800ff287b82 */ /* 0x000e640000000a00 */
[----:B------:R-:W-:Y:S01]  /*29b0*/  IMAD R43, R0, UR5, RZ ;  /* 0x00000005002b7c24 */ /* 0x000fe2000f8e02ff */
[----:B------:R-:W-:Y:S01]  /*29c0*/  SHF.L.U32 R0, R44, 0x2, RZ ;  /* 0x000000022c007819 */ /* 0x000fe200000006ff */
[----:B------:R-:W2:Y:S03]  /*29d0*/  LDCU.64 UR4, c[0x0][0x3a8] ;  /* 0x00007500ff0477ac */ /* 0x000ea60008000a00 */
[----:B------:R-:W-:Y:S02]  /*29e0*/  IADD3 R43, PT, PT, R43, R45, RZ ;  /* 0x0000002d2b2b7210 */ /* 0x000fe40007ffe0ff */
[----:B0-----:R-:W-:-:S02]  /*29f0*/  IADD3 R42, P0, PT, R0, UR8, RZ ;  /* 0x00000008002a7c10 */ /* 0x001fc4000ff1e0ff */
[----:B------:R-:W-:-:S04]  /*2a00*/  SHF.L.U64.HI R54, R44, 0x2, R43 ;  /* 0x000000022c367819 */ /* 0x000fc8000001022b */
[----:B------:R-:W-:-:S05]  /*2a10*/  IADD3.X R43, PT, PT, R54, UR9, RZ, P0, !PT ;  /* 0x00000009362b7c10 */ /* 0x000fca00087fe4ff */
[----:B------:R-:W3:Y:S01]  /*2a20*/  LDG.E R42, desc[UR6][R42.64] ;  /* 0x000000062a2a7981 */ /* 0x000ee2000c1e1900 */
[----:B------:R-:W-:Y:S02]  /*2a30*/  IADD3 R45, PT, PT, R8, R59, RZ ;  /* 0x0000003b082d7210 */ /* 0x000fe40007ffe0ff */
[----:B--2---:R-:W-:-:S03]  /*2a40*/  IADD3 R44, P0, PT, R0, UR4, RZ ;  /* 0x00000004002c7c10 */ /* 0x004fc6000ff1e0ff */
[----:B-1----:R-:W-:Y:S01]  /*2a50*/  IMAD.WIDE R40, R45, 0x4, R40 ;  /* 0x000000042d287825 */ /* 0x002fe200078e0228 */
[----:B------:R-:W-:-:S05]  /*2a60*/  IADD3.X R45, PT, PT, R54, UR5, RZ, P0, !PT ;  /* 0x00000005362d7c10 */ /* 0x000fca00087fe4ff */
[----:B------:R0:W5:Y:S04]  /*2a70*/  LDG.E R40, desc[UR6][R40.64] ;  /* 0x0000000628287981 */ /* 0x000168000c1e1900 */
[----:B------:R0:W5:Y:S01]  /*2a80*/  LDG.E R41, desc[UR6][R44.64] ;  /* 0x000000062c297981 */ /* 0x000162000c1e1900 */
[----:B------:R-:W1:Y:S01]  /*2a90*/  MUFU.RCP R0, R61 ;  /* 0x0000003d00007308 */ /* 0x000e620000001000 */
[----:B------:R-:W-:Y:S01]  /*2aa0*/  BSSY.RECONVERGENT B2, `(.L_x_72) ;  /* 0x000000c000027945 */ /* 0x000fe20003800200 */
[----:B-1----:R-:W-:-:S04]  /*2ab0*/  FFMA R55, -R61, R0, 1 ;  /* 0x3f8000003d377423 */ /* 0x002fc80000000100 */
[----:B------:R-:W-:Y:S01]  /*2ac0*/  FFMA R0, R0, R55, R0 ;  /* 0x0000003700007223 */ /* 0x000fe20000000000 */
[----:B---3--:R-:W-:-:S04]  /*2ad0*/  FMUL R60, R60, R42 ;  /* 0x0000002a3c3c7220 */ /* 0x008fc80000400000 */
        /* <DEDUP_REMOVED lines=8> */
.L_x_73:
[----:B------:R-:W-:Y:S05]  /*2b60*/  BSYNC.RECONVERGENT B2 ;  /* 0x0000000000027941 */ /* 0x000fea0003800200 */
.L_x_72:
        /* <DEDUP_REMOVED lines=19> */
.L_x_75:
[----:B------:R-:W-:Y:S05]  /*2ca0*/  BSYNC.RECONVERGENT B2 ;  /* 0x0000000000027941 */ /* 0x000fea0003800200 */
.L_x_74:
[----:B------:R-:W2:Y:S01]  /*2cb0*/  LDG.E R38, desc[UR6][R38.64] ;  /* 0x0000000626267981 */ /* 0x000ea2000c1e1900 */
[----:B------:R-:W2:Y:S01]  /*2cc0*/  LDCU UR4, c[0x0][0x40c] ;  /* 0x00008180ff0477ac */ /* 0x000ea20008000800 */
[----:B------:R-:W-:Y:S01]  /*2cd0*/  BSSY.RECONVERGENT B2, `(.L_x_76) ;  /* 0x0000012000027945 */ /* 0x000fe20003800200 */
[----:B--2---:R-:W-:Y:S01]  /*2ce0*/  FSETP.GT.AND P0, PT, R38, UR4, PT ;  /* 0x0000000426007c0b */ /* 0x004fe2000bf04000 */
[----:B------:R-:W-:-:S12]  /*2cf0*/  FMUL R38, R42, R43 ;  /* 0x0000002b2a267220 */ /* 0x000fd80000400000 */
        /* <DEDUP_REMOVED lines=13> */
.L_x_79:
[----:B------:R-:W-:Y:S05]  /*2dd0*/  BSYNC.RECONVERGENT B7 ;  /* 0x0000000000077941 */ /* 0x000fea0003800200 */
.L_x_78:
[----:B------:R-:W-:-:S07]  /*2de0*/  FFMA R38, -R42, R0, R38 ;  /* 0x000000002a267223 */ /* 0x000fce0000000126 */
.L_x_77:
[----:B------:R-:W-:Y:S05]  /*2df0*/  BSYNC.RECONVERGENT B2 ;  /* 0x0000000000027941 */ /* 0x000fea0003800200 */
.L_x_76:
[-C--:B------:R-:W-:Y:S01]  /*2e00*/  FFMA R53, R62, R38.reuse, R53 ;  /* 0x000000263e357223 */ /* 0x080fe20000000035 */
[----:B------:R-:W-:-:S07]  /*2e10*/  FFMA R73, R27, R38, R73 ;  /* 0x000000261b497223 */ /* 0x000fce0000000049 */
.L_x_54:
[-C--:B------:R-:W-:Y:S01]  /*2e20*/  FMUL R0, R32, R3.reuse ;  /* 0x0000000320007220 */ /* 0x080fe20000400000 */
[----:B------:R-:W-:Y:S01]  /*2e30*/  IADD3 R4, PT, PT, R4, 0x1, RZ ;  /* 0x0000000104047810 */ /* 0x000fe20007ffe0ff */
[----:B------:R-:W-:Y:S01]  /*2e40*/  FMUL R41, R29, R3 ;  /* 0x000000031d297220 */ /* 0x000fe20000400000 */
[----:B------:R-:W-:Y:S01]  /*2e50*/  FMUL R62, R62, R73 ;  /* 0x000000493e3e7220 */ /* 0x000fe20000400000 */
[----:B------:R-:W-:Y:S01]  /*2e60*/  FFMA R0, R33, R5, R0 ;  /* 0x0000000521007223 */ /* 0x000fe20000000000 */
[----:B------:R-:W-:Y:S01]  /*2e70*/  ISETP.NE.AND P0, PT, R4, R9, PT ;  /* 0x000000090400720c */ /* 0x000fe20003f05270 */
[----:B------:R-:W-:Y:S01]  /*2e80*/  FFMA R43, R30, R5, R41 ;  /* 0x000000051e2b7223 */ /* 0x000fe20000000029 */
[----:B------:R-:W-:Y:S01]  /*2e90*/  FMUL R39, R47, R3 ;  /* 0x000000032f277220 */ /* 0x000fe20000400000 */
[-C--:B------:R-:W-:Y:S01]  /*2ea0*/  FFMA R41, R31, R63.reuse, R0 ;  /* 0x0000003f1f297223 */ /* 0x080fe20000000000 */
[----:B------:R-:W-:Y:S01]  /*2eb0*/  FMUL R38, R62, -0.5 ;  /* 0xbf0000003e267820 */ /* 0x000fe20000400000 */
[----:B------:R-:W-:Y:S01]  /*2ec0*/  FFMA R0, R28, R63, R43 ;  /* 0x0000003f1c007223 */ /* 0x000fe2000000002b */
[----:B------:R-:W-:Y:S01]  /*2ed0*/  FFMA R39, R48, R5, R39 ;  /* 0x0000000530277223 */ /* 0x000fe20000000027 */
[C---:B------:R-:W-:Y:S01]  /*2ee0*/  FFMA R20, R62.reuse, R41, R20 ;  /* 0x000000293e147223 */ /* 0x040fe20000000014 */
[----:B------:R-:W-:Y:S01]  /*2ef0*/  FMUL R40, R5, R38 ;  /* 0x0000002605287220 */ /* 0x000fe20000400000 */
[----:B------:R-:W-:Y:S01]  /*2f00*/  FFMA R19, R62, R0, R19 ;  /* 0x000000003e137223 */ /* 0x000fe20000000013 */
[-C--:B------:R-:W-:Y:S01]  /*2f10*/  FMUL R0, R3, R38.reuse ;  /* 0x0000002603007220 */ /* 0x080fe20000400000 */
[----:B------:R-:W-:Y:S01]  /*2f20*/  FFMA R39, R46, R63, R39 ;  /* 0x0000003f2e277223 */ /* 0x000fe20000000027 */
[----:B------:R-:W-:Y:S01]  /*2f30*/  FMUL R38, R63, R38 ;  /* 0x000000263f267220 */ /* 0x000fe20000400000 */
[-C--:B------:R-:W-:Y:S01]  /*2f40*/  FFMA R18, R5, R40.reuse, R18 ;  /* 0x0000002805127223 */ /* 0x080fe20000000012 */
[-C--:B------:R-:W-:Y:S01]  /*2f50*/  FFMA R17, R3, R40.reuse, R17 ;  /* 0x0000002803117223 */ /* 0x080fe20000000011 */
[----:B------:R-:W-:Y:S01]  /*2f60*/  FFMA R21, R62, R39, R21 ;  /* 0x000000273e157223 */ /* 0x000fe20000000015 */
[----:B------:R-:W-:Y:S01]  /*2f70*/  FFMA R16, R63, R40, R16 ;  /* 0x000000283f107223 */ /* 0x000fe20000000010 */
[-C--:B------:R-:W-:Y:S01]  /*2f80*/  FFMA R15, R5, R0.reuse, R15 ;  /* 0x00000000050f7223 */ /* 0x080fe2000000000f */
[-C--:B------:R-:W-:Y:S01]  /*2f90*/  FFMA R14, R3, R0.reuse, R14 ;  /* 0x00000000030e7223 */ /* 0x080fe2000000000e */
[C---:B------:R-:W-:Y:S01]  /*2fa0*/  FFMA R13, R63.reuse, R0, R13 ;  /* 0x000000003f0d7223 */ /* 0x040fe2000000000d */
[-C--:B------:R-:W-:Y:S01]  /*2fb0*/  FFMA R10, R63, R38.reuse, R10 ;  /* 0x000000263f0a7223 */ /* 0x080fe2000000000a */
[-C--:B------:R-:W-:Y:S01]  /*2fc0*/  FFMA R12, R5, R38.reuse, R12 ;  /* 0x00000026050c7223 */ /* 0x080fe2000000000c */
[----:B------:R-:W-:Y:S01]  /*2fd0*/  FFMA R11, R3, R38, R11 ;  /* 0x00000026030b7223 */ /* 0x000fe2000000000b */
[----:B------:R-:W-:Y:S06]  /*2fe0*/  @P0 BRA `(.L_x_80) ;  /* 0xffffffdc00640947 */ /* 0x000fec000383ffff */
.L_x_19:
[----:B------:R-:W-:Y:S05]  /*2ff0*/  BSYNC B3 ;  /* 0x0000000000037941 */ /* 0x000fea0003800000 */
.L_x_18:
[----:B------:R-:W-:-:S04]  /*3000*/  IADD3 R6, PT, PT, R6, 0x1, RZ ;  /* 0x0000000106067810 */ /* 0x000fc80007ffe0ff */
[----:B------:R-:W-:-:S13]  /*3010*/  ISETP.NE.AND P0, PT, R6, R23, PT ;  /* 0x000000170600720c */ /* 0x000fda0003f05270 */
[----:B------:R-:W-:Y:S05]  /*3020*/  @P0 BRA `(.L_x_81) ;  /* 0xffffffdc00100947 */ /* 0x000fea000383ffff */
.L_x_17:
[----:B------:R-:W-:Y:S05]  /*3030*/  BSYNC B4 ;  /* 0x0000000000047941 */ /* 0x000fea0003800000 */
.L_x_16:
[----:B------:R-:W-:-:S04]  /*3040*/  IADD3 R26, PT, PT, R26, 0x1, RZ ;  /* 0x000000011a1a7810 */ /* 0x000fc80007ffe0ff */
[----:B------:R-:W-:-:S13]  /*3050*/  ISETP.NE.AND P0, PT, R26, R25, PT ;  /* 0x000000191a00720c */ /* 0x000fda0003f05270 */
[----:B------:R-:W-:Y:S05]  /*3060*/  @P0 BRA `(.L_x_82) ;  /* 0xffffffd800dc0947 */ /* 0x000fea000383ffff */
[----:B------:R-:W-:Y:S05]  /*3070*/  BSYNC B5 ;  /* 0x0000000000057941 */ /* 0x000fea0003800000 */
.L_x_15:
[----:B------:R-:W-:Y:S05]  /*3080*/  BRA `(.L_x_13) ;  /* 0x0000000c00307947 */ /* 0x000fea0003800000 */
.L_x_14:
[----:B------:R-:W0:Y:S01]  /*3090*/  LDC.64 R4, c[0x0][0x3f0] ;  /* 0x0000fc00ff047b82 */ /* 0x000e220000000a00 */
[----:B------:R-:W1:Y:S01]  /*30a0*/  LDCU UR4, c[0x0][0x404] ;  /* 0x00008080ff0477ac */ /* 0x000e620008000800 */
[----:B------:R-:W-:Y:S01]  /*30b0*/  I2FP.F32.U32 R3, R22 ;  /* 0x0000001600037245 */ /* 0x000fe20000201000 */
[----:B------:R-:W-:Y:S01]  /*30c0*/  HFMA2 R53, -RZ, RZ, 0, 0 ;  /* 0x00000000ff357431 */ /* 0x000fe200000001ff */
[C---:B------:R-:W-:Y:S02]  /*30d0*/  IADD3 R56, PT, PT, -R22.reuse, R9, RZ ;  /* 0x0000000916387210 */ /* 0x040fe40007ffe1ff */
[----:B------:R-:W-:Y:S02]  /*30e0*/  CS2R R10, SRZ ;  /* 0x00000000000a7805 */ /* 0x000fe4000001ff00 */
[----:B------:R-:W-:Y:S02]  /*30f0*/  IADD3 R0, PT, PT, R22, 0x1, RZ ;  /* 0x0000000116007810 */ /* 0x000fe40007ffe0ff */
[----:B------:R-:W-:-:S02]  /*3100*/  CS2R R12, SRZ ;  /* 0x00000000000c7805 */ /* 0x000fc4000001ff00 */
[----:B------:R-:W-:Y:S02]  /*3110*/  CS2R R14, SRZ ;  /* 0x00000000000e7805 */ /* 0x000fe4000001ff00 */
[----:B------:R-:W-:Y:S02]  /*3120*/  CS2R R16, SRZ ;  /* 0x0000000000107805 */ /* 0x000fe4000001ff00 */
[----:B------:R-:W-:Y:S02]  /*3130*/  CS2R R18, SRZ ;  /* 0x0000000000127805 */ /* 0x000fe4000001ff00 */
[----:B------:R-:W-:Y:S01]  /*3140*/  CS2R R20, SRZ ;  /* 0x0000000000147805 */ /* 0x000fe2000001ff00 */
[----:B-1----:R-:W-:Y:S02]  /*3150*/  IMAD R7, R7, UR4, RZ ;  /* 0x0000000407077c24 */ /* 0x002fe4000f8e02ff */
[----:B0-----:R-:W-:-:S03]  /*3160*/  FFMA R2, R3, R5, R4 ;  /* 0x0000000503027223 */ /* 0x001fc60000000004 */
[----:B------:R-:W-:Y:S01]  /*3170*/  SHF.R.S32.HI R35, RZ, 0x1f, R7 ;  /* 0x0000001fff237819 */ /* 0x000fe20000011407 */
[----:B------:R-:W-:-:S07]  /*3180*/  FADD R37, -R49, R2 ;  /* 0x0000000231257221 */ /* 0x000fce0000000100 */
.L_x_91:
[----:B------:R-:W-:Y:S01]  /*3190*/  ISETP.GE.AND P0, PT, R24, R23, PT ;  /* 0x000000171800720c */ /* 0x000fe20003f06270 */
[----:B------:R-:W-:-:S12]  /*31a0*/  BSSY.RECONVERGENT B0, `(.L_x_83) ;  /* 0x00000b7000007945 */ /* 0x000fd80003800200 */
[----:B------:R-:W-:Y:S05]  /*31b0*/  @P0 BRA `(.L_x_84) ;  /* 0x0000000800d40947 */ /* 0x000fea0003800000 */
[----:B------:R-:W0:Y:S01]  /*31c0*/  LDC R3, c[0x0][0x3e8] ;  /* 0x0000fa00ff037b82 */ /* 0x000e220000000800 */
[----:B------:R-:W0:Y:S01]  /*31d0*/  LDCU UR4, c[0x0][0x3f4] ;  /* 0x00007e80ff0477ac */ /* 0x000e220008000800 */
[----:B------:R-:W-:Y:S02]  /*31e0*/  I2FP.F32.U32 R2, R26 ;  /* 0x0000001a00027245 */ /* 0x000fe40000201000 */
[----:B------:R-:W-:-:S03]  /*31f0*/  MOV R6, R24 ;  /* 0x0000001800067202 */ /* 0x000fc60000000f00 */
[----:B0-----:R-:W-:-:S04]  /*3200*/  FFMA R2, R2, UR4, R3 ;  /* 0x0000000402027c23 */ /* 0x001fc80008000003 */
[----:B------:R-:W-:-:S07]  /*3210*/  FADD R39, -R51, R2 ;  /* 0x0000000233277221 */ /* 0x000fce0000000100 */
.L_x_90:
[----:B------:R-:W-:Y:S01]  /*3220*/  ISETP.GT.AND P0, PT, R9, R22, PT ;  /* 0x000000160900720c */ /* 0x000fe20003f04270 */
[----:B------:R-:W-:-:S12]  /*3230*/  BSSY.RECONVERGENT B1, `(.L_x_85) ;  /* 0x00000aa000017945 */ /* 0x000fd80003800200 */
[----:B------:R-:W-:Y:S05]  /*3240*/  @!P0 BRA `(.L_x_86) ;  /* 0x0000000800a08947 */ /* 0x000fea0003800000 */
[----:B------:R-:W0:Y:S01]  /*3250*/  LDC R8, c[0x0][0x3f4] ;  /* 0x0000fd00ff087b82 */ /* 0x000e220000000800 */
[----:B------:R-:W1:Y:S01]  /*3260*/  LDCU UR5, c[0x0][0x408] ;  /* 0x00008100ff0577ac */ /* 0x000e620008000800 */
[----:B------:R-:W-:Y:S01]  /*3270*/  I2FP.F32.U32 R3, R6 ;  /* 0x0000000600037245 */ /* 0x000fe20000201000 */
[----:B------:R-:W-:Y:S01]  /*3280*/  BSSY.RECONVERGENT B2, `(.L_x_87) ;  /* 0x0000045000027945 */ /* 0x000fe20003800200 */
[----:B------:R-:W-:Y:S01]  /*3290*/  LOP3.LUT P0, RZ, R56, 0x1, RZ, 0xc0, !PT ;  /* 0x0000000138ff7812 */ /* 0x000fe2000780c0ff */
[----:B------:R-:W0:Y:S01]  /*32a0*/  LDCU UR4, c[0x0][0x3ec] ;  /* 0x00007d80ff0477ac */ /* 0x000e220008000800 */
[----:B------:R-:W-:Y:S02]  /*32b0*/  ISETP.NE.AND P1, PT, R9, R0, PT ;  /* 0x000000000900720c */ /* 0x000fe40003f25270 */
[----:B------:R-:W-:Y:S01]  /*32c0*/  MOV R40, R22 ;  /* 0x0000001600287202 */ /* 0x000fe20000000f00 */
[----:B-1----:R-:W-:Y:S02]  /*32d0*/  IMAD R2, R6, UR5, RZ ;  /* 0x0000000506027c24 */ /* 0x002fe4000f8e02ff */
[----:B0-----:R-:W-:-:S03]  /*32e0*/  FFMA R5, R3, R8, UR4 ;  /* 0x0000000403057e23 */ /* 0x001fc60008000008 */
[--C-:B------:R-:W-:Y:S01]  /*32f0*/  SHF.R.S32.HI R3, RZ, 0x1f, R2.reuse ;  /* 0x0000001fff037819 */ /* 0x100fe20000011402 */
[----:B------:R-:W-:Y:S02]  /*3300*/  FADD R34, -R50, R5 ;  /* 0x0000000532227221 */ /* 0x000fe40000000100 */
[----:B------:R-:W-:-:S04]  /*3310*/  IMAD.WIDE.U32 R2, R7, R26, R2 ;  /* 0x0000001a07027225 */ /* 0x000fc800078e0002 */
[-C--:B------:R-:W-:Y:S01]  /*3320*/  FMUL R38, R32, R34.reuse ;  /* 0x0000002220267220 */ /* 0x080fe20000400000 */
[-C--:B------:R-:W-:Y:S01]  /*3330*/  FMUL R41, R33, R34.reuse ;  /* 0x0000002221297220 */ /* 0x080fe20000400000 */
[-C--:B------:R-:W-:Y:S01]  /*3340*/  FMUL R43, R31, R34.reuse ;  /* 0x000000221f2b7220 */ /* 0x080fe20000400000 */
[-C--:B------:R-:W-:Y:S01]  /*3350*/  FMUL R45, R47, R34.reuse ;  /* 0x000000222f2d7220 */ /* 0x080fe20000400000 */
[----:B------:R-:W-:Y:S01]  /*3360*/  FMUL R55, R29, R34 ;  /* 0x000000221d377220 */ /* 0x000fe20000400000 */
[-CC-:B------:R-:W-:Y:S01]  /*3370*/  FFMA R36, R47, R39.reuse, R38.reuse ;  /* 0x000000272f247223 */ /* 0x180fe20000000026 */
[-C--:B------:R-:W-:Y:S01]  /*3380*/  FFMA R38, R33, R39.reuse, R38 ;  /* 0x0000002721267223 */ /* 0x080fe20000000026 */
[-C--:B------:R-:W-:Y:S01]  /*3390*/  FFMA R41, R48, R39.reuse, R41 ;  /* 0x0000002730297223 */ /* 0x080fe20000000029 */
[-C--:B------:R-:W-:Y:S01]  /*33a0*/  FFMA R43, R46, R39.reuse, R43 ;  /* 0x000000272e2b7223 */ /* 0x080fe2000000002b */
[-C--:B------:R-:W-:Y:S01]  /*33b0*/  FFMA R45, R48, R39.reuse, R45 ;  /* 0x00000027302d7223 */ /* 0x080fe2000000002d */
[----:B------:R-:W-:Y:S01]  /*33c0*/  FFMA R55, R30, R39, R55 ;  /* 0x000000271e377223 */ /* 0x000fe20000000037 */
[----:B------:R-:W-:Y:S01]  /*33d0*/  IMAD R58, R26, R35, R3 ;  /* 0x000000231a3a7224 */ /* 0x000fe200078e0203 */
[----:B------:R-:W-:Y:S06]  /*33e0*/  @!P0 BRA `(.L_x_88) ;  /* 0x0000000000b88947 */ /* 0x000fec0003800000 */
[----:B------:R-:W0:Y:S01]  /*33f0*/  LDCU.64 UR4, c[0x0][0x3b0] ;  /* 0x00007600ff0477ac */ /* 0x000e220008000a00 */
[----:B------:R-:W-:-:S04]  /*3400*/  IADD3 R5, P0, PT, R22, R2, RZ ;  /* 0x0000000216057210 */ /* 0x000fc80007f1e0ff */
[----:B------:R-:W-:Y:S02]  /*3410*/  IADD3.X R40, PT, PT, RZ, R58, RZ, P0, !PT ;  /* 0x0000003aff287210 */ /* 0x000fe400007fe4ff */
[----:B0-----:R-:W-:-:S04]  /*3420*/  LEA R4, P0, R5, UR4, 0x2 ;  /* 0x0000000405047c11 */ /* 0x001fc8000f8010ff */
[----:B------:R-:W-:-:S05]  /*3430*/  LEA.HI.X R5, R5, UR5, R40, 0x2, P0 ;  /* 0x0000000505057c11 */ /* 0x000fca00080f1428 */
[----:B------:R0:W2:Y:S01]  /*3440*/  LDG.E R4, desc[UR6][R4.64] ;  /* 0x0000000604047981 */ /* 0x0000a2000c1e1900 */
[-C--:B------:R-:W-:Y:S01]  /*3450*/  FFMA R57, R29, R37.reuse, R36 ;  /* 0x000000251d397223 */ /* 0x080fe20000000024 */
[-C--:B------:R-:W-:Y:S01]  /*3460*/  FFMA R40, R30, R37.reuse, R41 ;  /* 0x000000251e287223 */ /* 0x080fe20000000029 */
[----:B------:R-:W-:Y:S01]  /*3470*/  FFMA R44, R28, R37, R43 ;  /* 0x000000251c2c7223 */ /* 0x000fe2000000002b */
[----:B------:R-:W-:Y:S01]  /*3480*/  MOV R59, 0x437c0000 ;  /* 0x437c0000003b7802 */ /* 0x000fe20000000f00 */
[----:B------:R-:W-:Y:S01]  /*3490*/  FMUL R42, R34, R57 ;  /* 0x00000039222a7220 */ /* 0x000fe20000400000 */
[----:B------:R-:W-:-:S03]  /*34a0*/  HFMA2 R57, -RZ, RZ, 0.96630859375, -0.0022525787353515625 ;  /* 0x3bbb989dff397431 */ /* 0x000fc600000001ff */
[----:B------:R-:W-:-:S04]  /*34b0*/  FFMA R40, R39, R40, R42 ;  /* 0x0000002827287223 */ /* 0x000fc8000000002a */
[----:B------:R-:W-:-:S04]  /*34c0*/  FFMA R40, R37, R44, R40 ;  /* 0x0000002c25287223 */ /* 0x000fc80000000028 */
[----:B------:R-:W-:-:S04]  /*34d0*/  FMUL R40, R40, -0.5 ;  /* 0xbf00000028287820 */ /* 0x000fc80000400000 */
[----:B------:R-:W-:-:S04]  /*34e0*/  FFMA.SAT R42, R40, R57, 0.5 ;  /* 0x3f000000282a7423 */ /* 0x000fc80000002039 */
[----:B------:R-:W-:-:S04]  /*34f0*/  FFMA.RM R42, R42, R59, 12582913 ;  /* 0x4b4000012a2a7423 */ /* 0x000fc8000000403b */
[C---:B0-----:R-:W-:Y:S01]  /*3500*/  FADD R5, R42.reuse, -12583039 ;  /* 0xcb40007f2a057421 */ /* 0x041fe20000000000 */
[----:B------:R-:W-:-:S03]  /*3510*/  SHF.L.U32 R42, R42, 0x17, RZ ;  /* 0x000000172a2a7819 */ /* 0x000fc600000006ff */
[----:B------:R-:W-:-:S04]  /*3520*/  FFMA R5, R40, 1.4426950216293334961, -R5 ;  /* 0x3fb8aa3b28057823 */ /* 0x000fc80000000805 */
[----:B------:R-:W-:Y:S01]  /*3530*/  FFMA R5, R40, 1.925963033500011079e-08, R5 ;  /* 0x32a5706028057823 */ /* 0x000fe20000000005 */
[----:B------:R-:W-:-:S05]  /*3540*/  FFMA R40, R46, R37, R45 ;  /* 0x000000252e287223 */ /* 0x000fca000000002d */
[----:B------:R-:W0:Y:S02]  /*3550*/  MUFU.EX2 R5, R5 ;  /* 0x0000000500057308 */ /* 0x000e240000000800 */
[----:B0-----:R-:W-:Y:S01]  /*3560*/  FMUL R42, R42, R5 ;  /* 0x000000052a2a7220 */ /* 0x001fe20000400000 */
[----:B--2---:R-:W-:-:S03]  /*3570*/  FMUL R57, R27, R4 ;  /* 0x000000041b397220 */ /* 0x004fc60000400000 */
[----:B------:R-:W-:Y:S01]  /*3580*/  FFMA R53, R42, R4, R53 ;  /* 0x000000042a357223 */ /* 0x000fe20000000035 */
[----:B------:R-:W-:Y:S01]  /*3590*/  FFMA R4, R28, R37, R55 ;  /* 0x000000251c047223 */ /* 0x000fe20000000037 */
[----:B------:R-:W-:Y:S01]  /*35a0*/  FMUL R44, R42, R57 ;  /* 0x000000392a2c7220 */ /* 0x000fe20000400000 */
[----:B------:R-:W-:-:S03]  /*35b0*/  FFMA R57, R31, R37, R38 ;  /* 0x000000251f397223 */ /* 0x000fc60000000026 */
[----:B------:R-:W-:Y:S01]  /*35c0*/  FMUL R42, R44, -0.5 ;  /* 0xbf0000002c2a7820 */ /* 0x000fe20000400000 */
[-C--:B------:R-:W-:Y:S01]  /*35d0*/  FFMA R19, R4, R44.reuse, R19 ;  /* 0x0000002c04137223 */ /* 0x080fe20000000013 */
[-C--:B------:R-:W-:Y:S01]  /*35e0*/  FFMA R21, R40, R44.reuse, R21 ;  /* 0x0000002c28157223 */ /* 0x080fe20000000015 */
[----:B------:R-:W-:Y:S01]  /*35f0*/  FFMA R20, R57, R44, R20 ;  /* 0x0000002c39147223 */ /* 0x000fe20000000014 */
[CC--:B------:R-:W-:Y:S01]  /*3600*/  FMUL R5, R39.reuse, R42.reuse ;  /* 0x0000002a27057220 */ /* 0x0c0fe20000400000 */
[C---:B------:R-:W-:Y:S01]  /*3610*/  FMUL R4, R34.reuse, R42 ;  /* 0x0000002a22047220 */ /* 0x040fe20000400000 */
[----:B------:R-:W-:Y:S02]  /*3620*/  MOV R40, R0 ;  /* 0x0000000000287202 */ /* 0x000fe40000000f00 */
[-C--:B------:R-:W-:Y:S01]  /*3630*/  FFMA R18, R39, R5.reuse, R18 ;  /* 0x0000000527127223 */ /* 0x080fe20000000012 */
[CC--:B------:R-:W-:Y:S01]  /*3640*/  FFMA R17, R34.reuse, R5.reuse, R17 ;  /* 0x0000000522117223 */ /* 0x0c0fe20000000011 */
[C---:B------:R-:W-:Y:S01]  /*3650*/  FFMA R16, R37.reuse, R5, R16 ;  /* 0x0000000525107223 */ /* 0x040fe20000000010 */
[----:B------:R-:W-:Y:S01]  /*3660*/  FMUL R5, R37, R42 ;  /* 0x0000002a25057220 */ /* 0x000fe20000400000 */
[-C--:B------:R-:W-:Y:S01]  /*3670*/  FFMA R15, R39, R4.reuse, R15 ;  /* 0x00000004270f7223 */ /* 0x080fe2000000000f */
[CC--:B------:R-:W-:Y:S01]  /*3680*/  FFMA R14, R34.reuse, R4.reuse, R14 ;  /* 0x00000004220e7223 */ /* 0x0c0fe2000000000e */
[----:B------:R-:W-:Y:S01]  /*3690*/  FFMA R13, R37, R4, R13 ;  /* 0x00000004250d7223 */ /* 0x000fe2000000000d */
[-C--:B------:R-:W-:Y:S01]  /*36a0*/  FFMA R12, R39, R5.reuse, R12 ;  /* 0x00000005270c7223 */ /* 0x080fe2000000000c */
[-C--:B------:R-:W-:Y:S01]  /*36b0*/  FFMA R11, R34, R5.reuse, R11 ;  /* 0x00000005220b7223 */ /* 0x080fe2000000000b */
[----:B------:R-:W-:-:S07]  /*36c0*/  FFMA R10, R37, R5, R10 ;  /* 0x00000005250a7223 */ /* 0x000fce000000000a */
.L_x_88:
[----:B------:R-:W-:Y:S05]  /*36d0*/  BSYNC.RECONVERGENT B2 ;  /* 0x0000000000027941 */ /* 0x000fea0003800200 */
.L_x_87:
[----:B------:R-:W-:Y:S05]  /*36e0*/  @!P1 BRA `(.L_x_86) ;  /* 0x0000000400789947 */ /* 0x000fea0003800000 */
.L_x_89:
[----:B------:R-:W0:Y:S01]  /*36f0*/  LDCU.64 UR4, c[0x0][0x3b0] ;  /* 0x00007600ff0477ac */ /* 0x000e220008000a00 */
[----:B------:R-:W-:-:S04]  /*3700*/  IADD3 R5, P0, PT, R40, R2, RZ ;  /* 0x0000000228057210 */ /* 0x000fc80007f1e0ff */
[----:B------:R-:W-:Y:S02]  /*3710*/  IADD3.X R42, PT, PT, RZ, R58, RZ, P0, !PT ;  /* 0x0000003aff2a7210 */ /* 0x000fe400007fe4ff */
[C---:B0-----:R-:W-:Y:S01]  /*3720*/  LEA R4, P0, R5.reuse, UR4, 0x2 ;  /* 0x0000000405047c11 */ /* 0x041fe2000f8010ff */
[----:B------:R-:W0:Y:S03]  /*3730*/  LDCU UR4, c[0x0][0x3f0] ;  /* 0x00007e00ff0477ac */ /* 0x000e260008000800 */
[----:B------:R-:W-:-:S05]  /*3740*/  LEA.HI.X R5, R5, UR5, R42, 0x2, P0 ;  /* 0x0000000505057c11 */ /* 0x000fca00080f142a */
[----:B------:R-:W2:Y:S04]  /*3750*/  LDG.E R54, desc[UR6][R4.64] ;  /* 0x0000000604367981 */ /* 0x000ea8000c1e1900 */
[----:B------:R1:W3:Y:S01]  /*3760*/  LDG.E R42, desc[UR6][R4.64+0x4] ;  /* 0x00000406042a7981 */ /* 0x0002e2000c1e1900 */
[----:B------:R-:W-:Y:S01]  /*3770*/  I2FP.F32.U32 R57, R40 ;  /* 0x0000002800397245 */ /* 0x000fe20000201000 */
[----:B------:R-:W-:Y:S01]  /*3780*/  HFMA2 R61, -RZ, RZ, 0.96630859375, -0.0022525787353515625 ;  /* 0x3bbb989dff3d7431 */ /* 0x000fe200000001ff */
[C---:B------:R-:W-:Y:S02]  /*3790*/  IADD3 R59, PT, PT, R40.reuse, 0x1, RZ ;  /* 0x00000001283b7810 */ /* 0x040fe40007ffe0ff */
[----:B------:R-:W-:Y:S01]  /*37a0*/  IADD3 R40, PT, PT, R40, 0x2, RZ ;  /* 0x0000000228287810 */ /* 0x000fe20007ffe0ff */
[----:B0-----:R-:W-:Y:S01]  /*37b0*/  FFMA R44, R57, R8, UR4 ;  /* 0x00000004392c7e23 */ /* 0x001fe20008000008 */
[----:B------:R-:W-:-:S02]  /*37c0*/  I2FP.F32.U32 R59, R59 ;  /* 0x0000003b003b7245 */ /* 0x000fc40000201000 */
[----:B------:R-:W-:Y:S01]  /*37d0*/  ISETP.NE.AND P0, PT, R40, R9, PT ;  /* 0x000000092800720c */ /* 0x000fe20003f05270 */
[----:B------:R-:W-:Y:S02]  /*37e0*/  FADD R57, -R49, R44 ;  /* 0x0000002c31397221 */ /* 0x000fe40000000100 */
[----:B------:R-:W-:Y:S02]  /*37f0*/  FFMA R44, R59, R8, UR4 ;  /* 0x000000043b2c7e23 */ /* 0x000fe40008000008 */
[-C--:B------:R-:W-:Y:S01]  /*3800*/  FFMA R59, R29, R57.reuse, R36 ;  /* 0x000000391d3b7223 */ /* 0x080fe20000000024 */
[-C--:B------:R-:W-:Y:S01]  /*3810*/  FFMA R60, R30, R57.reuse, R41 ;  /* 0x000000391e3c7223 */ /* 0x080fe20000000029 */
[----:B------:R-:W-:Y:S01]  /*3820*/  FADD R44, -R49, R44 ;  /* 0x0000002c312c7221 */ /* 0x000fe20000000100 */
[----:B-1----:R-:W-:Y:S01]  /*3830*/  FFMA R5, R28, R57, R43 ;  /* 0x000000391c057223 */ /* 0x002fe2000000002b */
[----:B------:R-:W-:Y:S02]  /*3840*/  FMUL R4, R34, R59 ;  /* 0x0000003b22047220 */ /* 0x000fe40000400000 */
[----:B------:R-:W-:-:S02]  /*3850*/  FFMA R59, R29, R44, R36 ;  /* 0x0000002c1d3b7223 */ /* 0x000fc40000000024 */
[----:B------:R-:W-:Y:S01]  /*3860*/  FFMA R4, R39, R60, R4 ;  /* 0x0000003c27047223 */ /* 0x000fe20000000004 */
[-C--:B------:R-:W-:Y:S01]  /*3870*/  FFMA R60, R30, R44.reuse, R41 ;  /* 0x0000002c1e3c7223 */ /* 0x080fe20000000029 */
[----:B------:R-:W-:Y:S01]  /*3880*/  FMUL R62, R34, R59 ;  /* 0x0000003b223e7220 */ /* 0x000fe20000400000 */
[----:B------:R-:W-:Y:S01]  /*3890*/  FFMA R59, R28, R44, R43 ;  /* 0x0000002c1c3b7223 */ /* 0x000fe2000000002b */
[----:B------:R-:W-:Y:S02]  /*38a0*/  FFMA R4, R57, R5, R4 ;  /* 0x0000000539047223 */ /* 0x000fe40000000004 */
[----:B------:R-:W-:Y:S01]  /*38b0*/  FFMA R5, R39, R60, R62 ;  /* 0x0000003c27057223 */ /* 0x000fe2000000003e */
[----:B------:R-:W-:Y:S01]  /*38c0*/  MOV R62, 0x437c0000 ;  /* 0x437c0000003e7802 */ /* 0x000fe20000000f00 */
[----:B------:R-:W-:Y:S02]  /*38d0*/  FMUL R4, R4, -0.5 ;  /* 0xbf00000004047820 */ /* 0x000fe40000400000 */
[----:B------:R-:W-:-:S02]  /*38e0*/  FFMA R59, R44, R59, R5 ;  /* 0x0000003b2c3b7223 */ /* 0x000fc40000000005 */
[-C--:B------:R-:W-:Y:S02]  /*38f0*/  FFMA.SAT R5, R4, R61.reuse, 0.5 ;  /* 0x3f00000004057423 */ /* 0x080fe4000000203d */
[----:B------:R-:W-:Y:S02]  /*3900*/  FMUL R60, R59, -0.5 ;  /* 0xbf0000003b3c7820 */ /* 0x000fe40000400000 */
[-C--:B------:R-:W-:Y:S02]  /*3910*/  FFMA.RM R5, R5, R62.reuse, 12582913 ;  /* 0x4b40000105057423 */ /* 0x080fe4000000403e */
[----:B------:R-:W-:Y:S02]  /*3920*/  FFMA.SAT R61, R60, R61, 0.5 ;  /* 0x3f0000003c3d7423 */ /* 0x000fe4000000203d */
[C---:B------:R-:W-:Y:S01]  /*3930*/  FADD R59, R5.reuse, -12583039 ;  /* 0xcb40007f053b7421 */ /* 0x040fe20000000000 */
[----:B------:R-:W-:Y:S01]  /*3940*/  SHF.L.U32 R5, R5, 0x17, RZ ;  /* 0x0000001705057819 */ /* 0x000fe200000006ff */
[----:B------:R-:W-:-:S02]  /*3950*/  FFMA.RM R61, R61, R62, 12582913 ;  /* 0x4b4000013d3d7423 */ /* 0x000fc4000000403e */
[C---:B------:R-:W-:Y:S02]  /*3960*/  FFMA R59, R4.reuse, 1.4426950216293334961, -R59 ;  /* 0x3fb8aa3b043b7823 */ /* 0x040fe4000000083b */
[C---:B------:R-:W-:Y:S02]  /*3970*/  FADD R63, R61.reuse, -12583039 ;  /* 0xcb40007f3d3f7421 */ /* 0x040fe40000000000 */
[----:B------:R-:W-:Y:S02]  /*3980*/  FFMA R59, R4, 1.925963033500011079e-08, R59 ;  /* 0x32a57060043b7823 */ /* 0x000fe4000000003b */
[C---:B------:R-:W-:Y:S02]  /*3990*/  FFMA R63, R60.reuse, 1.4426950216293334961, -R63 ;  /* 0x3fb8aa3b3c3f7823 */ /* 0x040fe4000000083f */
[----:B------:R-:W0:Y:S02]  /*39a0*/  MUFU.EX2 R4, R59 ;  /* 0x0000003b00047308 */ /* 0x000e240000000800 */
[----:B------:R-:W-:Y:S01]  /*39b0*/  FFMA R63, R60, 1.925963033500011079e-08, R63 ;  /* 0x32a570603c3f7823 */ /* 0x000fe2000000003f */
[----:B------:R-:W-:-:S05]  /*39c0*/  SHF.L.U32 R60, R61, 0x17, RZ ;  /* 0x000000173d3c7819 */ /* 0x000fca00000006ff */
[----:B------:R-:W1:Y:S01]  /*39d0*/  MUFU.EX2 R63, R63 ;  /* 0x0000003f003f7308 */ /* 0x000e620000000800 */
[----:B0-----:R-:W-:Y:S01]  /*39e0*/  FMUL R4, R5, R4 ;  /* 0x0000000405047220 */ /* 0x001fe20000400000 */
[----:B--2---:R-:W-:-:S03]  /*39f0*/  FMUL R5, R27, R54 ;  /* 0x000000361b057220 */ /* 0x004fc60000400000 */
[C---:B------:R-:W-:Y:S01]  /*3a00*/  FFMA R54, R4.reuse, R54, R53 ;  /* 0x0000003604367223 */ /* 0x040fe20000000035 */
[----:B------:R-:W-:Y:S01]  /*3a10*/  FFMA R53, R31, R57, R38 ;  /* 0x000000391f357223 */ /* 0x000fe20000000026 */
[----:B------:R-:W-:Y:S01]  /*3a20*/  FMUL R61, R4, R5 ;  /* 0x00000005043d7220 */ /* 0x000fe20000400000 */
[----:B-1----:R-:W-:Y:S01]  /*3a30*/  FMUL R5, R60, R63 ;  /* 0x0000003f3c057220 */ /* 0x002fe20000400000 */
[-C--:B------:R-:W-:Y:S01]  /*3a40*/  FFMA R60, R28, R57.reuse, R55 ;  /* 0x000000391c3c7223 */ /* 0x080fe20000000037 */
[----:B------:R-:W-:Y:S01]  /*3a50*/  FFMA R4, R46, R57, R45 ;  /* 0x000000392e047223 */ /* 0x000fe2000000002d */
[----:B------:R-:W-:Y:S01]  /*3a60*/  FMUL R62, R61, -0.5 ;  /* 0xbf0000003d3e7820 */ /* 0x000fe20000400000 */
[-C--:B------:R-:W-:Y:S01]  /*3a70*/  FFMA R20, R53, R61.reuse, R20 ;  /* 0x0000003d35147223 */ /* 0x080fe20000000014 */
[-C--:B------:R-:W-:Y:S01]  /*3a80*/  FFMA R19, R60, R61.reuse, R19 ;  /* 0x0000003d3c137223 */ /* 0x080fe20000000013 */
[----:B------:R-:W-:Y:S01]  /*3a90*/  FFMA R21, R4, R61, R21 ;  /* 0x0000003d04157223 */ /* 0x000fe20000000015 */
[-C--:B------:R-:W-:Y:S01]  /*3aa0*/  FMUL R60, R34, R62.reuse ;  /* 0x0000003e223c7220 */ /* 0x080fe20000400000 */
[-C--:B------:R-:W-:Y:S01]  /*3ab0*/  FMUL R59, R39, R62.reuse ;  /* 0x0000003e273b7220 */ /* 0x080fe20000400000 */
[----:B------:R-:W-:-:S02]  /*3ac0*/  FMUL R53, R57, R62 ;  /* 0x0000003e39357220 */ /* 0x000fc40000400000 */
[C---:B------:R-:W-:Y:S01]  /*3ad0*/  FFMA R61, R34.reuse, R60, R14 ;  /* 0x0000003c223d7223 */ /* 0x040fe2000000000e */
[----:B---3--:R-:W-:Y:S01]  /*3ae0*/  FMUL R14, R27, R42 ;  /* 0x0000002a1b0e7220 */ /* 0x008fe20000400000 */
[C---:B------:R-:W-:Y:S01]  /*3af0*/  FFMA R4, R39.reuse, R60, R15 ;  /* 0x0000003c27047223 */ /* 0x040fe2000000000f */
[-C--:B------:R-:W-:Y:S01]  /*3b00*/  FFMA R18, R39, R59.reuse, R18 ;  /* 0x0000003b27127223 */ /* 0x080fe20000000012 */
[CC--:B------:R-:W-:Y:S01]  /*3b10*/  FFMA R17, R34.reuse, R59.reuse, R17 ;  /* 0x0000003b22117223 */ /* 0x0c0fe20000000011 */
[----:B------:R-:W-:Y:S01]  /*3b20*/  FMUL R15, R5, R14 ;  /* 0x0000000e050f7220 */ /* 0x000fe20000400000 */
[C---:B------:R-:W-:Y:S01]  /*3b30*/  FFMA R59, R57.reuse, R59, R16 ;  /* 0x0000003b393b7223 */ /* 0x040fe20000000010 */
[C---:B------:R-:W-:Y:S01]  /*3b40*/  FFMA R13, R57.reuse, R60, R13 ;  /* 0x0000003c390d7223 */ /* 0x040fe2000000000d */
[-C--:B------:R-:W-:Y:S01]  /*3b50*/  FFMA R57, R57, R53.reuse, R10 ;  /* 0x0000003539397223 */ /* 0x080fe2000000000a */
[-C--:B------:R-:W-:Y:S01]  /*3b60*/  FFMA R12, R39, R53.reuse, R12 ;  /* 0x00000035270c7223 */ /* 0x080fe2000000000c */
[----:B------:R-:W-:Y:S01]  /*3b70*/  FFMA R11, R34, R53, R11 ;  /* 0x00000035220b7223 */ /* 0x000fe2000000000b */
[----:B------:R-:W-:Y:S01]  /*3b80*/  FFMA R53, R5, R42, R54 ;  /* 0x0000002a05357223 */ /* 0x000fe20000000036 */
[-C--:B------:R-:W-:Y:S01]  /*3b90*/  FFMA R5, R31, R44.reuse, R38 ;  /* 0x0000002c1f057223 */ /* 0x080fe20000000026 */
[----:B------:R-:W-:Y:S01]  /*3ba0*/  FMUL R63, R15, -0.5 ;  /* 0xbf0000000f3f7820 */ /* 0x000fe20000400000 */
[-C--:B------:R-:W-:Y:S01]  /*3bb0*/  FFMA R10, R46, R44.reuse, R45 ;  /* 0x0000002c2e0a7223 */ /* 0x080fe2000000002d */
[----:B------:R-:W-:Y:S01]  /*3bc0*/  FFMA R14, R28, R44, R55 ;  /* 0x0000002c1c0e7223 */ /* 0x000fe20000000037 */
[----:B------:R-:W-:Y:S01]  /*3bd0*/  FFMA R20, R5, R15, R20 ;  /* 0x0000000f05147223 */ /* 0x000fe20000000014 */
[CC--:B------:R-:W-:Y:S01]  /*3be0*/  FMUL R16, R39.reuse, R63.reuse ;  /* 0x0000003f27107220 */ /* 0x0c0fe20000400000 */
[-C--:B------:R-:W-:Y:S01]  /*3bf0*/  FMUL R5, R34, R63.reuse ;  /* 0x0000003f22057220 */ /* 0x080fe20000400000 */
[----:B------:R-:W-:Y:S01]  /*3c00*/  FMUL R42, R44, R63 ;  /* 0x0000003f2c2a7220 */ /* 0x000fe20000400000 */
[-C--:B------:R-:W-:Y:S01]  /*3c10*/  FFMA R21, R10, R15.reuse, R21 ;  /* 0x0000000f0a157223 */ /* 0x080fe20000000015 */
[----:B------:R-:W-:Y:S01]  /*3c20*/  FFMA R19, R14, R15, R19 ;  /* 0x0000000f0e137223 */ /* 0x000fe20000000013 */
[CC--:B------:R-:W-:Y:S01]  /*3c30*/  FFMA R18, R39.reuse, R16.reuse, R18 ;  /* 0x0000001027127223 */ /* 0x0c0fe20000000012 */
[-C--:B------:R-:W-:Y:S01]  /*3c40*/  FFMA R17, R34, R16.reuse, R17 ;  /* 0x0000001022117223 */ /* 0x080fe20000000011 */
[----:B------:R-:W-:Y:S01]  /*3c50*/  FFMA R16, R44, R16, R59 ;  /* 0x000000102c107223 */ /* 0x000fe2000000003b */
[CC--:B------:R-:W-:Y:S01]  /*3c60*/  FFMA R15, R39.reuse, R5.reuse, R4 ;  /* 0x00000005270f7223 */ /* 0x0c0fe20000000004 */
[-C--:B------:R-:W-:Y:S01]  /*3c70*/  FFMA R14, R34, R5.reuse, R61 ;  /* 0x00000005220e7223 */ /* 0x080fe2000000003d */
[C---:B------:R-:W-:Y:S01]  /*3c80*/  FFMA R13, R44.reuse, R5, R13 ;  /* 0x000000052c0d7223 */ /* 0x040fe2000000000d */
[-C--:B------:R-:W-:Y:S01]  /*3c90*/  FFMA R10, R44, R42.reuse, R57 ;  /* 0x0000002a2c0a7223 */ /* 0x080fe20000000039 */
[-C--:B------:R-:W-:Y:S01]  /*3ca0*/  FFMA R12, R39, R42.reuse, R12 ;  /* 0x0000002a270c7223 */ /* 0x080fe2000000000c */
[----:B------:R-:W-:Y:S01]  /*3cb0*/  FFMA R11, R34, R42, R11 ;  /* 0x0000002a220b7223 */ /* 0x000fe2000000000b */
[----:B------:R-:W-:Y:S06]  /*3cc0*/  @P0 BRA `(.L_x_89) ;  /* 0xfffffff800880947 */ /* 0x000fec000383ffff */
.L_x_86:
[----:B------:R-:W-:Y:S05]  /*3cd0*/  BSYNC.RECONVERGENT B1 ;  /* 0x0000000000017941 */ /* 0x000fea0003800200 */
.L_x_85:
[----:B------:R-:W-:-:S04]  /*3ce0*/  IADD3 R6, PT, PT, R6, 0x1, RZ ;  /* 0x0000000106067810 */ /* 0x000fc80007ffe0ff */
[----:B------:R-:W-:-:S13]  /*3cf0*/  ISETP.NE.AND P0, PT, R6, R23, PT ;  /* 0x000000170600720c */ /* 0x000fda0003f05270 */
[----:B------:R-:W-:Y:S05]  /*3d00*/  @P0 BRA `(.L_x_90) ;  /* 0xfffffff400440947 */ /* 0x000fea000383ffff */
.L_x_84:
[----:B------:R-:W-:Y:S05]  /*3d10*/  BSYNC.RECONVERGENT B0 ;  /* 0x0000000000007941 */ /* 0x000fea0003800200 */
.L_x_83:
[----:B------:R-:W-:-:S04]  /*3d20*/  IADD3 R26, PT, PT, R26, 0x1, RZ ;  /* 0x000000011a1a7810 */ /* 0x000fc80007ffe0ff */
[----:B------:R-:W-:-:S13]  /*3d30*/  ISETP.NE.AND P0, PT, R26, R25, PT ;  /* 0x000000191a00720c */ /* 0x000fda0003f05270 */
[----:B------:R-:W-:Y:S05]  /*3d40*/  @P0 BRA `(.L_x_91) ;  /* 0xfffffff400100947 */ /* 0x000fea000383ffff */
.L_x_13:
[----:B------:R-:W-:Y:S05]  /*3d50*/  BSYNC B6 ;  /* 0x0000000000067941 */ /* 0x000fea0003800000 */
.L_x_12:
[----:B------:R-:W0:Y:S01]  /*3d60*/  LDC.64 R2, c[0x0][0x388] ;  /* 0x0000e200ff027b82 */ /* 0x000e220000000a00 */
[CC--:B------:R-:W-:Y:S02]  /*3d70*/  LEA R23, R52.reuse, R52.reuse, 0x1 ;  /* 0x0000003434177211 */ /* 0x0c0fe400078e08ff */
[----:B------:R-:W-:-:S05]  /*3d80*/  LEA R9, R52, R52, 0x3 ;  /* 0x0000003434097211 */ /* 0x000fca00078e18ff */
[----:B------:R-:W1:Y:S08]  /*3d90*/  LDC.64 R4, c[0x0][0x390] ;  /* 0x0000e400ff047b82 */ /* 0x000e700000000a00 */
[----:B------:R-:W2:Y:S01]  /*3da0*/  LDC.64 R6, c[0x0][0x398] ;  /* 0x0000e600ff067b82 */ /* 0x000ea20000000a00 */
[----:B0-----:R-:W-:-:S05]  /*3db0*/  IMAD.WIDE R2, R52, 0x4, R2 ;  /* 0x0000000434027825 */ /* 0x001fca00078e0202 */
[----:B------:R-:W-:Y:S01]  /*3dc0*/  REDG.E.ADD.F32.FTZ.RN.STRONG.GPU desc[UR6][R2.64], R53 ;  /* 0x00000035020079a6 */ /* 0x000fe2000c12f306 */
[----:B-1----:R-:W-:-:S05]  /*3dd0*/  IMAD.WIDE R4, R23, 0x4, R4 ;  /* 0x0000000417047825 */ /* 0x002fca00078e0204 */
[----:B------:R-:W-:Y:S01]  /*3de0*/  REDG.E.ADD.F32.FTZ.RN.STRONG.GPU desc[UR6][R4.64], R21 ;  /* 0x00000015040079a6 */ /* 0x000fe2000c12f306 */
[----:B--2---:R-:W-:-:S03]  /*3df0*/  IMAD.WIDE R6, R9, 0x4, R6 ;  /* 0x0000000409067825 */ /* 0x004fc600078e0206 */
[----:B------:R-:W-:Y:S04]  /*3e00*/  REDG.E.ADD.F32.FTZ.RN.STRONG.GPU desc[UR6][R4.64+0x4], R20 ;  /* 0x00000414040079a6 */ /* 0x000fe8000c12f306 */
        /* <DEDUP_REMOVED lines=9> */
[----:B------:R-:W-:Y:S01]  /*3ea0*/  REDG.E.ADD.F32.FTZ.RN.STRONG.GPU desc[UR6][R6.64+0x20], R10 ;  /* 0x0000200a060079a6 */ /* 0x000fe2000c12f306 */
[----:B------:R-:W-:Y:S05]  /*3eb0*/  EXIT ;  /* 0x000000000000794d */ /* 0x000fea0003800000 */
        .weak           $__internal_0_$__cuda_sm3x_div_rn_noftz_f32_slowpath
        .type           $__internal_0_$__cuda_sm3x_div_rn_noftz_f32_slowpath,@function
        .size           $__internal_0_$__cuda_sm3x_div_rn_noftz_f32_slowpath,(.L_x_150 - $__internal_0_$__cuda_sm3x_div_rn_noftz_f32_slowpath)
$__internal_0_$__cuda_sm3x_div_rn_noftz_f32_slowpath:
[----:B------:R-:W-:Y:S01]  /*3ec0*/  SHF.R.U32.HI R54, RZ, 0x17, R61 ;  /* 0x00000017ff367819 */ /* 0x000fe2000001163d */
[----:B------:R-:W-:Y:S01]  /*3ed0*/  BSSY.RECONVERGENT B0, `(.L_x_92) ;  /* 0x0000064000007945 */ /* 0x000fe20003800200 */
[----:B------:R-:W-:Y:S02]  /*3ee0*/  SHF.R.U32.HI R68, RZ, 0x17, R0 ;  /* 0x00000017ff447819 */ /* 0x000fe40000011600 */
[----:B------:R-:W-:Y:S02]  /*3ef0*/  LOP3.LUT R54, R54, 0xff, RZ, 0xc0, !PT ;  /* 0x000000ff36367812 */ /* 0x000fe400078ec0ff */
[----:B------:R-:W-:Y:S02]  /*3f00*/  LOP3.LUT R68, R68, 0xff, RZ, 0xc0, !PT ;  /* 0x000000ff44447812 */ /* 0x000fe400078ec0ff */
[----:B------:R-:W-:Y:S02]  /*3f10*/  IADD3 R66, PT, PT, R54, -0x1, RZ ;  /* 0xffffffff36427810 */ /* 0x000fe40007ffe0ff */
[----:B------:R-:W-:-:S02]  /*3f20*/  IADD3 R67, PT, PT, R68, -0x1, RZ ;  /* 0xffffffff44437810 */ /* 0x000fc40007ffe0ff */
[----:B------:R-:W-:Y:S02]  /*3f30*/  ISETP.GT.U32.AND P0, PT, R66, 0xfd, PT ;  /* 0x000000fd4200780c */ /* 0x000fe40003f04070 */
[----:B------:R-:W-:Y:S02]  /*3f40*/  MOV R70, R61 ;  /* 0x0000003d00467202 */ /* 0x000fe40000000f00 */
[----:B------:R-:W-:-:S13]  /*3f50*/  ISETP.GT.U32.OR P0, PT, R67, 0xfd, P0 ;  /* 0x000000fd4300780c */ /* 0x000fda0000704470 */
[----:B------:R-:W-:Y:S01]  /*3f60*/  @!P0 MOV R65, RZ ;  /* 0x000000ff00418202 */ /* 0x000fe20000000f00 */
[----:B------:R-:W-:Y:S06]  /*3f70*/  @!P0 BRA `(.L_x_93) ;  /* 0x00000000005c8947 */ /* 0x000fec0003800000 */
[----:B------:R-:W-:Y:S02]  /*3f80*/  FSETP.GTU.FTZ.AND P0, PT, |R0|, +INF , PT ;  /* 0x7f8000000000780b */ /* 0x000fe40003f1c200 */
[----:B------:R-:W-:-:S04]  /*3f90*/  FSETP.GTU.FTZ.AND P1, PT, |R61|, +INF , PT ;  /* 0x7f8000003d00780b */ /* 0x000fc80003f3c200 */
[----:B------:R-:W-:-:S13]  /*3fa0*/  PLOP3.LUT P0, PT, P0, P1, PT, 0xf8, 0x8f ;  /* 0x00000000008f781c */ /* 0x000fda0000703f70 */
[----:B------:R-:W-:Y:S05]  /*3fb0*/  @P0 BRA `(.L_x_94) ;  /* 0x0000000400500947 */ /* 0x000fea0003800000 */
[----:B------:R-:W-:-:S13]  /*3fc0*/  LOP3.LUT P0, RZ, R70, 0x7fffffff, R0, 0xc8, !PT ;  /* 0x7fffffff46ff7812 */ /* 0x000fda000780c800 */
[----:B------:R-:W-:Y:S05]  /*3fd0*/  @!P0 BRA `(.L_x_95) ;  /* 0x0000000400408947 */ /* 0x000fea0003800000 */
[C---:B------:R-:W-:Y:S02]  /*3fe0*/  FSETP.NEU.FTZ.AND P1, PT, |R0|.reuse, +INF , PT ;  /* 0x7f8000000000780b */ /* 0x040fe40003f3d200 */
[----:B------:R-:W-:Y:S02]  /*3ff0*/  FSETP.NEU.FTZ.AND P2, PT, |R61|, +INF , PT ;  /* 0x7f8000003d00780b */ /* 0x000fe40003f5d200 */
[----:B------:R-:W-:-:S11]  /*4000*/  FSETP.NEU.FTZ.AND P0, PT, |R0|, +INF , PT ;  /* 0x7f8000000000780b */ /* 0x000fd60003f1d200 */
[----:B------:R-:W-:Y:S05]  /*4010*/  @!P2 BRA !P1, `(.L_x_95) ;  /* 0x000000040030a947 */ /* 0x000fea0004800000 */
[----:B------:R-:W-:-:S04]  /*4020*/  LOP3.LUT P1, RZ, R0, 0x7fffffff, RZ, 0xc0, !PT ;  /* 0x7fffffff00ff7812 */ /* 0x000fc8000782c0ff */
[----:B------:R-:W-:-:S13]  /*4030*/  PLOP3.LUT P1, PT, P2, P1, PT, 0x2f, 0xf2 ;  /* 0x0000000000f2781c */ /* 0x000fda0001722577 */
[----:B------:R-:W-:Y:S05]  /*4040*/  @P1 BRA `(.L_x_96) ;  /* 0x00000004001c1947 */ /* 0x000fea0003800000 */
[----:B------:R-:W-:-:S04]  /*4050*/  LOP3.LUT P1, RZ, R70, 0x7fffffff, RZ, 0xc0, !PT ;  /* 0x7fffffff46ff7812 */ /* 0x000fc8000782c0ff */
[----:B------:R-:W-:-:S13]  /*4060*/  PLOP3.LUT P0, PT, P0, P1, PT, 0x2f, 0xf2 ;  /* 0x0000000000f2781c */ /* 0x000fda0000702577 */
[----:B------:R-:W-:Y:S05]  /*4070*/  @P0 BRA `(.L_x_97) ;  /* 0x0000000400040947 */ /* 0x000fea0003800000 */
[----:B------:R-:W-:Y:S02]  /*4080*/  ISETP.GE.AND P0, PT, R67, RZ, PT ;  /* 0x000000ff4300720c */ /* 0x000fe40003f06270 */
[----:B------:R-:W-:-:S11]  /*4090*/  ISETP.GE.AND P1, PT, R66, RZ, PT ;  /* 0x000000ff4200720c */ /* 0x000fd60003f26270 */
[----:B------:R-:W-:Y:S01]  /*40a0*/  @P0 MOV R65, RZ ;  /* 0x000000ff00410202 */ /* 0x000fe20000000f00 */
[----:B------:R-:W-:Y:S01]  /*40b0*/  @!P0 FFMA R0, R0, 1.84467440737095516160e+19, RZ ;  /* 0x5f80000000008823 */ /* 0x000fe200000000ff */
[----:B------:R-:W-:Y:S01]  /*40c0*/  @!P0 MOV R65, 0xffffffc0 ;  /* 0xffffffc000418802 */ /* 0x000fe20000000f00 */
[----:B------:R-:W-:-:S03]  /*40d0*/  @!P1 FFMA R70, R61, 1.84467440737095516160e+19, RZ ;  /* 0x5f8000003d469823 */ /* 0x000fc600000000ff */
[----:B------:R-:W-:-:S07]  /*40e0*/  @!P1 IADD3 R65, PT, PT, R65, 0x40, RZ ;  /* 0x0000004041419810 */ /* 0x000fce0007ffe0ff */
.L_x_93:
[----:B------:R-:W-:Y:S01]  /*40f0*/  LEA R67, R54, 0xc0800000, 0x17 ;  /* 0xc080000036437811 */ /* 0x000fe200078eb8ff */
[----:B------:R-:W-:Y:S01]  /*4100*/  BSSY.RECONVERGENT B1, `(.L_x_98) ;  /* 0x0000036000017945 */ /* 0x000fe20003800200 */
[----:B------:R-:W-:Y:S02]  /*4110*/  IADD3 R68, PT, PT, R68, -0x7f, RZ ;  /* 0xffffff8144447810 */ /* 0x000fe40007ffe0ff */
[----:B------:R-:W-:Y:S02]  /*4120*/  IADD3 R67, PT, PT, -R67, R70, RZ ;  /* 0x0000004643437210 */ /* 0x000fe40007ffe1ff */
[C---:B------:R-:W-:Y:S01]  /*4130*/  IADD3 R54, PT, PT, R68.reuse, 0x7f, -R54 ;  /* 0x0000007f44367810 */ /* 0x040fe20007ffe836 */
[----:B------:R-:W-:Y:S01]  /*4140*/  IMAD R0, R68, -0x800000, R0 ;  /* 0xff80000044007824 */ /* 0x000fe200078e0200 */
[----:B------:R0:W1:Y:S02]  /*4150*/  MUFU.RCP R66, R67 ;  /* 0x0000004300427308 */ /* 0x0000640000001000 */
[----:B------:R-:W-:Y:S01]  /*4160*/  IADD3 R65, PT, PT, R54, R65, RZ ;  /* 0x0000004136417210 */ /* 0x000fe20007ffe0ff */
[----:B0-----:R-:W-:-:S04]  /*4170*/  FADD.FTZ R67, -R67, -RZ ;  /* 0x800000ff43437221 */ /* 0x001fc80000010100 */
[----:B-1----:R-:W-:-:S04]  /*4180*/  FFMA R70, R66, R67, 1 ;  /* 0x3f80000042467423 */ /* 0x002fc80000000043 */
[----:B------:R-:W-:-:S04]  /*4190*/  FFMA R66, R66, R70, R66 ;  /* 0x0000004642427223 */ /* 0x000fc80000000042 */
[----:B------:R-:W-:-:S04]  /*41a0*/  FFMA R70, R0, R66, RZ ;  /* 0x0000004200467223 */ /* 0x000fc800000000ff */
[----:B------:R-:W-:-:S04]  /*41b0*/  FFMA R71, R67, R70, R0 ;  /* 0x0000004643477223 */ /* 0x000fc80000000000 */
[----:B------:R-:W-:-:S04]  /*41c0*/  FFMA R71, R66, R71, R70 ;  /* 0x0000004742477223 */ /* 0x000fc80000000046 */
[----:B------:R-:W-:-:S04]  /*41d0*/  FFMA R0, R67, R71, R0 ;  /* 0x0000004743007223 */ /* 0x000fc80000000000 */
[----:B------:R-:W-:-:S05]  /*41e0*/  FFMA R68, R66, R0, R71 ;  /* 0x0000000042447223 */ /* 0x000fca0000000047 */
[----:B------:R-:W-:-:S04]  /*41f0*/  SHF.R.U32.HI R54, RZ, 0x17, R68 ;  /* 0x00000017ff367819 */ /* 0x000fc80000011644 */
[----:B------:R-:W-:-:S04]  /*4200*/  LOP3.LUT R54, R54, 0xff, RZ, 0xc0, !PT ;  /* 0x000000ff36367812 */ /* 0x000fc800078ec0ff */
[----:B------:R-:W-:-:S04]  /*4210*/  IADD3 R54, PT, PT, R54, R65, RZ ;  /* 0x0000004136367210 */ /* 0x000fc80007ffe0ff */
[----:B------:R-:W-:-:S04]  /*4220*/  IADD3 R67, PT, PT, R54, -0x1, RZ ;  /* 0xffffffff36437810 */ /* 0x000fc80007ffe0ff */
[----:B------:R-:W-:-:S13]  /*4230*/  ISETP.GE.U32.AND P0, PT, R67, 0xfe, PT ;  /* 0x000000fe4300780c */ /* 0x000fda0003f06070 */
[----:B------:R-:W-:Y:S05]  /*4240*/  @!P0 BRA `(.L_x_99) ;  /* 0x0000000000808947 */ /* 0x000fea0003800000 */
[----:B------:R-:W-:-:S13]  /*4250*/  ISETP.GT.AND P0, PT, R54, 0xfe, PT ;  /* 0x000000fe3600780c */ /* 0x000fda0003f04270 */
[----:B------:R-:W-:Y:S05]  /*4260*/  @P0 BRA `(.L_x_100) ;  /* 0x00000000006c0947 */ /* 0x000fea0003800000 */
[----:B------:R-:W-:-:S13]  /*4270*/  ISETP.GE.AND P0, PT, R54, 0x1, PT ;  /* 0x000000013600780c */ /* 0x000fda0003f06270 */
[----:B------:R-:W-:Y:S05]  /*4280*/  @P0 BRA `(.L_x_101) ;  /* 0x0000000000740947 */ /* 0x000fea0003800000 */
[----:B------:R-:W-:Y:S02]  /*4290*/  ISETP.GE.AND P0, PT, R54, -0x18, PT ;  /* 0xffffffe83600780c */ /* 0x000fe40003f06270 */
[----:B------:R-:W-:-:S11]  /*42a0*/  LOP3.LUT R68, R68, 0x80000000, RZ, 0xc0, !PT ;  /* 0x8000000044447812 */ /* 0x000fd600078ec0ff */
[----:B------:R-:W-:Y:S05]  /*42b0*/  @!P0 BRA `(.L_x_101) ;  /* 0x0000000000688947 */ /* 0x000fea0003800000 */
[CCC-:B------:R-:W-:Y:S01]  /*42c0*/  FFMA.RP R67, R66.reuse, R0.reuse, R71.reuse ;  /* 0x0000000042437223 */ /* 0x1c0fe20000008047 */
[CCC-:B------:R-:W-:Y:S01]  /*42d0*/  FFMA.RM R65, R66.reuse, R0.reuse, R71.reuse ;  /* 0x0000000042417223 */ /* 0x1c0fe20000004047 */
[----:B------:R-:W-:Y:S01]  /*42e0*/  FFMA.RZ R0, R66, R0, R71 ;  /* 0x0000000042007223 */ /* 0x000fe2000000c047 */
[C---:B------:R-:W-:Y:S02]  /*42f0*/  ISETP.NE.AND P2, PT, R54.reuse, RZ, PT ;  /* 0x000000ff3600720c */ /* 0x040fe40003f45270 */
[----:B------:R-:W-:Y:S02]  /*4300*/  ISETP.NE.AND P1, PT, R54, RZ, PT ;  /* 0x000000ff3600720c */ /* 0x000fe40003f25270 */
[----:B------:R-:W-:Y:S02]  /*4310*/  LOP3.LUT R0, R0, 0x7fffff, RZ, 0xc0, !PT ;  /* 0x007fffff00007812 */ /* 0x000fe400078ec0ff */
[----:B------:R-:W-:Y:S02]  /*4320*/  FSETP.NEU.FTZ.AND P0, PT, R67, R65, PT ;  /* 0x000000414300720b */ /* 0x000fe40003f1d000 */
[----:B------:R-:W-:-:S02]  /*4330*/  LOP3.LUT R65, R0, 0x800000, RZ, 0xfc, !PT ;  /* 0x0080000000417812 */ /* 0x000fc400078efcff */
[C---:B------:R-:W-:Y:S02]  /*4340*/  IADD3 R0, PT, PT, R54.reuse, 0x20, RZ ;  /* 0x0000002036007810 */ /* 0x040fe40007ffe0ff */
[----:B------:R-:W-:Y:S02]  /*4350*/  IADD3 R54, PT, PT, -R54, RZ, RZ ;  /* 0x000000ff36367210 */ /* 0x000fe40007ffe1ff */
[----:B------:R-:W-:Y:S02]  /*4360*/  SHF.L.U32 R0, R65, R0, RZ ;  /* 0x0000000041007219 */ /* 0x000fe400000006ff */
[----:B------:R-:W-:Y:S02]  /*4370*/  SEL R54, R54, RZ, P2 ;  /* 0x000000ff36367207 */ /* 0x000fe40001000000 */
[----:B------:R-:W-:Y:S02]  /*4380*/  ISETP.NE.AND P1, PT, R0, RZ, P1 ;  /* 0x000000ff0000720c */ /* 0x000fe40000f25270 */
[----:B------:R-:W-:-:S02]  /*4390*/  SHF.R.U32.HI R65, RZ, R54, R65 ;  /* 0x00000036ff417219 */ /* 0x000fc40000011641 */
[----:B------:R-:W-:Y:S02]  /*43a0*/  PLOP3.LUT P0, PT, P0, P1, PT, 0xf8, 0x8f ;  /* 0x00000000008f781c */ /* 0x000fe40000703f70 */
[----:B------:R-:W-:Y:S02]  /*43b0*/  SHF.R.U32.HI R54, RZ, 0x1, R65 ;  /* 0x00000001ff367819 */ /* 0x000fe40000011641 */
[----:B------:R-:W-:-:S04]  /*43c0*/  SEL R0, RZ, 0x1, !P0 ;  /* 0x00000001ff007807 */ /* 0x000fc80004000000 */
[----:B------:R-:W-:-:S04]  /*43d0*/  LOP3.LUT R0, R0, 0x1, R54, 0xf8, !PT ;  /* 0x0000000100007812 */ /* 0x000fc800078ef836 */
[----:B------:R-:W-:-:S04]  /*43e0*/  LOP3.LUT R0, R0, R65, RZ, 0xc0, !PT ;  /* 0x0000004100007212 */ /* 0x000fc800078ec0ff */
[----:B------:R-:W-:-:S04]  /*43f0*/  IADD3 R0, PT, PT, R54, R0, RZ ;  /* 0x0000000036007210 */ /* 0x000fc80007ffe0ff */
[----:B------:R-:W-:Y:S01]  /*4400*/  LOP3.LUT R68, R0, R68, RZ, 0xfc, !PT ;  /* 0x0000004400447212 */ /* 0x000fe200078efcff */
[----:B------:R-:W-:Y:S06]  /*4410*/  BRA `(.L_x_101) ;  /* 0x0000000000107947 */ /* 0x000fec0003800000 */
.L_x_100:
[----:B------:R-:W-:-:S04]  /*4420*/  LOP3.LUT R68, R68, 0x80000000, RZ, 0xc0, !PT ;  /* 0x8000000044447812 */ /* 0x000fc800078ec0ff */
[----:B------:R-:W-:Y:S01]  /*4430*/  LOP3.LUT R68, R68, 0x7f800000, RZ, 0xfc, !PT ;  /* 0x7f80000044447812 */ /* 0x000fe200078efcff */
[----:B------:R-:W-:Y:S06]  /*4440*/  BRA `(.L_x_101) ;  /* 0x0000000000047947 */ /* 0x000fec0003800000 */
.L_x_99:
[----:B------:R-:W-:-:S07]  /*4450*/  LEA R68, R65, R68, 0x17 ;  /* 0x0000004441447211 */ /* 0x000fce00078eb8ff */
.L_x_101:
[----:B------:R-:W-:Y:S05]  /*4460*/  BSYNC.RECONVERGENT B1 ;  /* 0x0000000000017941 */ /* 0x000fea0003800200 */
.L_x_98:
[----:B------:R-:W-:Y:S01]  /*4470*/  MOV R0, R68 ;  /* 0x0000004400007202 */ /* 0x000fe20000000f00 */
[----:B------:R-:W-:Y:S06]  /*4480*/  BRA `(.L_x_102) ;  /* 0x0000000000207947 */ /* 0x000fec0003800000 */
.L_x_97:
[----:B------:R-:W-:-:S04]  /*4490*/  LOP3.LUT R0, R70, 0x80000000, R0, 0x48, !PT ;  /* 0x8000000046007812 */ /* 0x000fc800078e4800 */
[----:B------:R-:W-:Y:S01]  /*44a0*/  LOP3.LUT R0, R0, 0x7f800000, RZ, 0xfc, !PT ;  /* 0x7f80000000007812 */ /* 0x000fe200078efcff */
[----:B------:R-:W-:Y:S06]  /*44b0*/  BRA `(.L_x_102) ;  /* 0x0000000000147947 */ /* 0x000fec0003800000 */
.L_x_96:
[----:B------:R-:W-:Y:S01]  /*44c0*/  LOP3.LUT R0, R70, 0x80000000, R0, 0x48, !PT ;  /* 0x8000000046007812 */ /* 0x000fe200078e4800 */
[----:B------:R-:W-:Y:S06]  /*44d0*/  BRA `(.L_x_102) ;  /* 0x00000000000c7947 */ /* 0x000fec0003800000 */
.L_x_95:
[----:B------:R-:W0:Y:S01]  /*44e0*/  MUFU.RSQ R0, -QNAN ;  /* 0xffc0000000007908 */ /* 0x000e220000001400 */
[----:B------:R-:W-:Y:S05]  /*44f0*/  BRA `(.L_x_102) ;  /* 0x0000000000047947 */ /* 0x000fea0003800000 */
.L_x_94:
[----:B------:R-:W-:-:S07]  /*4500*/  FADD.FTZ R0, R0, R61 ;  /* 0x0000003d00007221 */ /* 0x000fce0000010000 */
.L_x_102:
[----:B------:R-:W-:Y:S05]  /*4510*/  BSYNC.RECONVERGENT B0 ;  /* 0x0000000000007941 */ /* 0x000fea0003800200 */
.L_x_92:
[----:B------:R-:W-:-:S04]  /*4520*/  HFMA2 R65, -RZ, RZ, 0, 0 ;  /* 0x00000000ff417431 */ /* 0x000fc800000001ff */
[----:B0-----:R-:W-:Y:S05]  /*4530*/  RET.REL.NODEC R64 `(_Z21_splat_bwd_kernel_optPfS_S_S_PKfS1_S1_S1_S1_S1_S1_S1_S1_ffffiiiiif) ;  /* 0xffffffb840b07950 */ /* 0x001fea0003c3ffff */
.L_x_103:
[----:B------:R-:W-:-:S00]  /*4540*/  BRA `(.L_x_103) ;  /* 0xfffffffc00fc7947 */ /* 0x000fc0000383ffff */
[----:B------:R-:W-:-:S00]  /*4550*/  NOP ;  /* 0x0000000000007918 */ /* 0x000fc00000000000 */
        /* <DEDUP_REMOVED lines=10> */
.L_x_150:


//--------------------- .text._Z21_splat_fwd_kernel_optPKfS0_S0_S0_S0_PfS1_ffffiiiii --------------------------
	.section	.text._Z21_splat_fwd_kernel_optPKfS0_S0_S0_S0_PfS1_ffffiiiii,"ax",@progbits
	.align	128
        .global         _Z21_splat_fwd_kernel_optPKfS0_S0_S0_S0_PfS1_ffffiiiii
        .type           _Z21_splat_fwd_kernel_optPKfS0_S0_S0_S0_PfS1_ffffiiiii,@function
        .size           _Z21_splat_fwd_kernel_optPKfS0_S0_S0_S0_PfS1_ffffiiiii,(.L_x_151 - _Z21_splat_fwd_kernel_optPKfS0_S0_S0_S0_PfS1_ffffiiiii)
        .other          _Z21_splat_fwd_kernel_optPKfS0_S0_S0_S0_PfS1_ffffiiiii,@"STO_CUDA_ENTRY STV_DEFAULT"
_Z21_splat_fwd_kernel_optPKfS0_S0_S0_S0_PfS1_ffffiiiii:
.text._Z21_splat_fwd_kernel_optPKfS0_S0_S0_S0_PfS1_ffffiiiii:
        /* <DEDUP_REMOVED lines=35> */
[----:B------:R-:W5:Y:S04]  /*0230*/  LDG.E R18, desc[UR12][R12.64] ;  /* 0x0000000c0c127981 */ /* 0x000f68000c1e1900 */
[----:B------:R0:W5:Y:S02]  /*0240*/  LDG.E R36, desc[UR12][R6.64+0x8] ;  /* 0x0000080c06247981 */ /* 0x000164000c1e1900 */
[----:B0-----:R-:W0:Y:S01]  /*0250*/  MUFU.RCP R6, R15 ;  /* 0x0000000f00067308 */ /* 0x001e220000001000 */
[----:B------:R-:W1:Y:S01]  /*0260*/  LDC R0, c[0x0][0x3c4] ;  /* 0x0000f100ff007b82 */ /* 0x000e620000000800 */
        /* <DEDUP_REMOVED lines=9> */
[----:B01----:R-:W-:Y:S06]  /*0300*/  @!P0 BRA `(.L_x_105) ;  /* 0x00000000000c8947 */ /* 0x003fec0003800000 */
[----:B------:R-:W-:-:S07]  /*0310*/  MOV R6, 0x330 ;  /* 0x0000033000067802 */ /* 0x000fce0000000f00 */
[----:B-----5:R-:W-:Y:S05]  /*0320*/  CALL.REL.NOINC `($__internal_1_$__cuda_sm3x_div_rn_noftz_f32_slowpath) ;  /* 0x00000024001c7944 */ /* 0x020fea0003c00000 */
[----:B------:R-:W-:-:S07]  /*0330*/  MOV R6, R11 ;  /* 0x0000000b00067202 */ /* 0x000fce0000000f00 */
.L_x_105:
[----:B------:R-:W-:Y:S05]  /*0340*/  BSYNC.RECONVERGENT B0 ;  /* 0x0000000000007941 */ /* 0x000fea0003800200 */
.L_x_104:
        /* <DEDUP_REMOVED lines=15> */
[----:B------:R-:W-:Y:S02]  /*0440*/  MOV R2, R5 ;  /* 0x0000000500027202 */ /* 0x000fe40000000f00 */
[----:B------:R-:W-:-:S07]  /*0450*/  MOV R6, 0x470 ;  /* 0x0000047000067802 */ /* 0x000fce0000000f00 */
[----:B-----5:R-:W-:Y:S05]  /*0460*/  CALL.REL.NOINC `($__internal_1_$__cuda_sm3x_div_rn_noftz_f32_slowpath) ;  /* 0x0000002000cc7944 */ /* 0x020fea0003c00000 */
[----:B------:R-:W-:-:S07]  /*0470*/  MOV R7, R11 ;  /* 0x0000000b00077202 */ /* 0x000fce0000000f00 */
.L_x_107:
[----:B------:R-:W-:Y:S05]  /*0480*/  BSYNC.RECONVERGENT B0 ;  /* 0x0000000000007941 */ /* 0x000fea0003800200 */
.L_x_106:
        /* <DEDUP_REMOVED lines=18> */
[----:B------:R-:W-:Y:S05]  /*05b0*/  CALL.REL.NOINC `($__internal_1_$__cuda_sm3x_div_rn_noftz_f32_slowpath) ;  /* 0x0000002000787944 */ /* 0x000fea0003c00000 */
[----:B------:R-:W-:-:S07]  /*05c0*/  MOV R6, R11 ;  /* 0x0000000b00067202 */ /* 0x000fce0000000f00 */
.L_x_109:
[----:B------:R-:W-:Y:S05]  /*05d0*/  BSYNC.RECONVERGENT B0 ;  /* 0x0000000000007941 */ /* 0x000fea0003800200 */
.L_x_108:
        /* <DEDUP_REMOVED lines=19> */
.L_x_111:
[----:B------:R-:W-:Y:S05]  /*0710*/  BSYNC.RECONVERGENT B0 ;  /* 0x0000000000007941 */ /* 0x000fea0003800200 */
.L_x_110:
        /* <DEDUP_REMOVED lines=15> */
[----:B------:R-:W-:Y:S02]  /*0810*/  MOV R2, R4 ;  /* 0x0000000400027202 */ /* 0x000fe40000000f00 */
[----:B------:R-:W-:-:S07]  /*0820*/  MOV R6, 0x840 ;  /* 0x0000084000067802 */ /* 0x000fce0000000f00 */
[----:B------:R-:W-:Y:S05]  /*0830*/  CALL.REL.NOINC `($__internal_1_$__cuda_sm3x_div_rn_noftz_f32_slowpath) ;  /* 0x0000001c00d87944 */ /* 0x000fea0003c00000 */
[----:B------:R-:W-:-:S07]  /*0840*/  MOV R6, R11 ;  /* 0x0000000b00067202 */ /* 0x000fce0000000f00 */
.L_x_113:
[----:B------:R-:W-:Y:S05]  /*0850*/  BSYNC.RECONVERGENT B0 ;  /* 0x0000000000007941 */ /* 0x000fea0003800200 */
.L_x_112:
        /* <DEDUP_REMOVED lines=18> */
.L_x_115:
[----:B------:R-:W-:Y:S05]  /*0980*/  BSYNC.RECONVERGENT B0 ;  /* 0x0000000000007941 */ /* 0x000fea0003800200 */
.L_x_114:
[----:B------:R-:W-:-:S13]  /*0990*/  ISETP.GE.AND P0, PT, R17, R16, PT ;  /* 0x000000101100720c */ /* 0x000fda0003f06270 */
[----:B------:R-:W-:Y:S05]  /*09a0*/  @P0 EXIT ;  /* 0x000000000000094d */ /* 0x000fea0003800000 */
[----:B------:R-:W0:Y:S01]  /*09b0*/  LDC R3, c[0x0][0x3d8] ;  /* 0x0000f600ff037b82 */ /* 0x000e220000000800 */
[----:B------:R-:W1:Y:S01]  /*09c0*/  LDCU UR11, c[0x0][0x3cc] ;  /* 0x00007980ff0b77ac */ /* 0x000e620008000800 */
[----:B------:R-:W2:Y:S01]  /*09d0*/  F2I.TRUNC.NTZ R2, R2 ;  /* 0x0000000200027305 */ /* 0x000ea2000020f100 */
[----:B------:R-:W0:Y:S01]  /*09e0*/  LDCU UR4, c[0x0][0x3d4] ;  /* 0x00007a80ff0477ac */ /* 0x000e220008000800 */
[----:B-1----:R-:W-:Y:S01]  /*09f0*/  UISETP.GE.AND UP0, UPT, UR11, 0x1, UPT ;  /* 0x000000010b00788c */ /* 0x002fe2000bf06270 */
[----:B0-----:R-:W-:Y:S01]  /*0a00*/  IMAD R11, R3, UR4, RZ ;  /* 0x00000004030b7c24 */ /* 0x001fe2000f8e02ff */
[----:B--2---:R-:W-:-:S04]  /*0a10*/  VIADDMNMX R12, R2, 0x1, R3, PT ;  /* 0x00000001020c7846 */ /* 0x004fc80003800103 */
[----:B------:R-:W-:-:S03]  /*0a20*/  SHF.R.S32.HI R10, RZ, 0x1f, R11 ;  /* 0x0000001fff0a7819 */ /* 0x000fc6000001140b */
[----:B------:R-:W-:Y:S05]  /*0a30*/  BRA.U !UP0, `(.L_x_116) ;  /* 0x0000000d08c07547 */ /* 0x000fea000b800000 */
[----:B------:R-:W0:Y:S01]  /*0a40*/  LDCU.64 UR4, c[0x0][0x3a0] ;  /* 0x00007400ff0477ac */ /* 0x000e220008000a00 */
[----:B------:R-:W-:Y:S01]  /*0a50*/  IMAD R9, R9, UR11, RZ ;  /* 0x0000000b09097c24 */ /* 0x000fe2000f8e02ff */
[----:B------:R-:W-:Y:S02]  /*0a60*/  ULOP3.LUT UR6, UR11, 0xf, URZ, 0xc0, !UPT ;  /* 0x0000000f0b067892 */ /* 0x000fe4000f8ec0ff */
[----:B------:R-:W-:Y:S02]  /*0a70*/  ULOP3.LUT UR9, UR11, 0x7ffffff0, URZ, 0xc0, !UPT ;  /* 0x7ffffff00b097892 */ /* 0x000fe4000f8ec0ff */
[----:B------:R-:W-:Y:S02]  /*0a80*/  UIADD3 UR7, UPT, UPT, UR6, -0x1, URZ ;  /* 0xffffffff06077890 */ /* 0x000fe4000fffe0ff */
[----:B------:R-:W-:Y:S02]  /*0a90*/  ULOP3.LUT UR8, UR11, 0x7, URZ, 0xc0, !UPT ;  /* 0x000000070b087892 */ /* 0x000fe4000f8ec0ff */
[----:B------:R-:W-:-:S02]  /*0aa0*/  ULOP3.LUT UR10, UR11, 0x3, URZ, 0xc0, !UPT ;  /* 0x000000030b0a7892 */ /* 0x000fc4000f8ec0ff */
[----:B------:R-:W-:Y:S02]  /*0ab0*/  UIADD3 UR14, UPT, UPT, -UR9, URZ, URZ ;  /* 0x000000ff090e7290 */ /* 0x000fe4000fffe1ff */
[----:B0-----:R-:W-:-:S04]  /*0ac0*/  UIADD3 UR4, UP0, UPT, UR4, 0x20, URZ ;  /* 0x0000002004047890 */ /* 0x001fc8000ff1e0ff */
[----:B------:R-:W-:Y:S02]  /*0ad0*/  UIADD3.X UR5, UPT, UPT, URZ, UR5, URZ, UP0, !UPT ;  /* 0x00000005ff057290 */ /* 0x000fe400087fe4ff */
[----:B------:R-:W-:-:S11]  /*0ae0*/  UISETP.GE.U32.AND UP0, UPT, UR7, 0x7, UPT ;  /* 0x000000070700788c */ /* 0x000fd6000bf06070 */
.L_x_128:
[----:B------:R-:W-:Y:S01]  /*0af0*/  ISETP.GE.AND P0, PT, R14, R15, PT ;  /* 0x0000000f0e00720c */ /* 0x000fe20003f06270 */
[----:B------:R-:W-:-:S12]  /*0b00*/  BSSY.RECONVERGENT B0, `(.L_x_117) ;  /* 0x00000df000007945 */ /* 0x000fd80003800200 */
[----:B01234-:R-:W-:Y:S05]  /*0b10*/  @P0 BRA `(.L_x_118) ;  /* 0x0000000c00740947 */ /* 0x01ffea0003800000 */
[----:B------:R-:W0:Y:S01]  /*0b20*/  LDC R7, c[0x0][0x3b8] ;  /* 0x0000ee00ff077b82 */ /* 0x000e220000000800 */
[----:B------:R-:W0:Y:S01]  /*0b30*/  LDCU UR7, c[0x0][0x3c4] ;  /* 0x00007880ff0777ac */ /* 0x000e220008000800 */
[----:B------:R-:W-:Y:S02]  /*0b40*/  I2FP.F32.U32 R0, R17 ;  /* 0x0000001100007245 */ /* 0x000fe40000201000 */
[----:B------:R-:W-:-:S03]  /*0b50*/  MOV R8, R14 ;  /* 0x0000000e00087202 */ /* 0x000fc60000000f00 */
[----:B0-----:R-:W-:-:S04]  /*0b60*/  FFMA R7, R0, UR7, R7 ;  /* 0x0000000700077c23 */ /* 0x001fc80008000007 */
[----:B------:R-:W-:-:S07]  /*0b70*/  FADD R7, -R38, R7 ;  /* 0x0000000726077221 */ /* 0x000fce0000000100 */
.L_x_127:
[----:B------:R-:W-:Y:S01]  /*0b80*/  ISETP.GE.AND P0, PT, R13, R12, PT ;  /* 0x0000000c0d00720c */ /* 0x000fe20003f06270 */
[----:B------:R-:W-:-:S12]  /*0b90*/  BSSY.RECONVERGENT B1, `(.L_x_119) ;  /* 0x00000d2000017945 */ /* 0x000fd80003800200 */
[----:B01234-:R-:W-:Y:S05]  /*0ba0*/  @P0 BRA `(.L_x_120) ;  /* 0x0000000c00400947 */ /* 0x01ffea0003800000 */
[----:B------:R-:W0:Y:S01]  /*0bb0*/  LDC R3, c[0x0][0x3bc] ;  /* 0x0000ef00ff037b82 */ /* 0x000e220000000800 */
[----:B------:R-:W1:Y:S01]  /*0bc0*/  LDCU UR11, c[0x0][0x3d8] ;  /* 0x00007b00ff0b77ac */ /* 0x000e620008000800 */
[----:B------:R-:W-:Y:S02]  /*0bd0*/  I2FP.F32.U32 R0, R8 ;  /* 0x0000000800007245 */ /* 0x000fe40000201000 */
[----:B------:R-:W-:Y:S01]  /*0be0*/  MOV R5, R13 ;  /* 0x0000000d00057202 */ /* 0x000fe20000000f00 */
[----:B------:R-:W0:Y:S01]  /*0bf0*/  LDCU UR7, c[0x0][0x3c4] ;  /* 0x00007880ff0777ac */ /* 0x000e220008000800 */
[----:B-1----:R-:W-:Y:S02]  /*0c00*/  IMAD R24, R8, UR11, RZ ;  /* 0x0000000b08187c24 */ /* 0x002fe4000f8e02ff */
[----:B0-----:R-:W-:-:S03]  /*0c10*/  FFMA R0, R0, UR7, R3 ;  /* 0x0000000700007c23 */ /* 0x001fc60008000003 */
[----:B------:R-:W-:Y:S01]  /*0c20*/  SHF.R.S32.HI R25, RZ, 0x1f, R24 ;  /* 0x0000001fff197819 */ /* 0x000fe20000011418 */
[----:B------:R-:W-:Y:S02]  /*0c30*/  FADD R6, -R37, R0 ;  /* 0x0000000025067221 */ /* 0x000fe40000000100 */
[----:B------:R-:W-:-:S04]  /*0c40*/  IMAD.WIDE.U32 R24, R11, R17, R24 ;  /* 0x000000110b187225 */ /* 0x000fc800078e0018 */
[-C--:B------:R-:W-:Y:S01]  /*0c50*/  FMUL R3, R35, R6.reuse ;  /* 0x0000000623037220 */ /* 0x080fe20000400000 */
[-C--:B------:R-:W-:Y:S01]  /*0c60*/  FMUL R27, R33, R6.reuse ;  /* 0x00000006211b7220 */ /* 0x080fe20000400000 */
[----:B------:R-:W-:Y:S01]  /*0c70*/  FMUL R29, R23, R6 ;  /* 0x00000006171d7220 */ /* 0x000fe20000400000 */
[----:B------:R-:W-:Y:S02]  /*0c80*/  IMAD R0, R17, R10, R25 ;  /* 0x0000000a11007224 */ /* 0x000fe400078e0219 */
[-C--:B------:R-:W-:Y:S01]  /*0c90*/  FFMA R4, R34, R7.reuse, R3 ;  /* 0x0000000722047223 */ /* 0x080fe20000000003 */
[-C--:B------:R-:W-:Y:S01]  /*0ca0*/  FFMA R3, R32, R7.reuse, R27 ;  /* 0x0000000720037223 */ /* 0x080fe2000000001b */
[----:B------:R-:W-:-:S07]  /*0cb0*/  FFMA R2, R22, R7, R29 ;  /* 0x0000000716027223 */ /* 0x000fce000000001d */
.L_x_126:
[----:B01--4-:R-:W0:Y:S01]  /*0cc0*/  LDC.64 R26, c[0x0][0x3c0] ;  /* 0x0000f000ff1a7b82 */ /* 0x013e220000000a00 */
[----:B------:R-:W-:Y:S01]  /*0cd0*/  I2FP.F32.U32 R29, R5 ;  /* 0x00000005001d7245 */ /* 0x000fe20000201000 */
[----:B------:R-:W1:Y:S01]  /*0ce0*/  LDCU.64 UR16, c[0x0][0x3a8] ;  /* 0x00007500ff1077ac */ /* 0x000e620008000a00 */
[----:B--23--:R-:W-:Y:S01]  /*0cf0*/  IADD3 R30, P0, PT, R5, R24, RZ ;  /* 0x00000018051e7210 */ /* 0x00cfe20007f1e0ff */
[----:B------:R-:W2:Y:S03]  /*0d00*/  LDCU UR7, c[0x0][0x3cc] ;  /* 0x00007980ff0777ac */ /* 0x000ea60008000800 */
[----:B------:R-:W-:Y:S01]  /*0d10*/  IADD3.X R45, PT, PT, RZ, R0, RZ, P0, !PT ;  /* 0x00000000ff2d7210 */ /* 0x000fe200007fe4ff */
[----:B0-----:R-:W-:-:S04]  /*0d20*/  FFMA R27, R29, R27, R26 ;  /* 0x0000001b1d1b7223 */ /* 0x001fc8000000001a */
[----:B------:R-:W-:-:S04]  /*0d30*/  FADD R27, -R36, R27 ;  /* 0x0000001b241b7221 */ /* 0x000fc80000000100 */
[-C--:B------:R-:W-:Y:S01]  /*0d40*/  FFMA R29, R20, R27.reuse, R3 ;  /* 0x0000001b141d7223 */ /* 0x080fe20000000003 */
[----:B------:R-:W-:-:S03]  /*0d50*/  FFMA R26, R21, R27, R4 ;  /* 0x0000001b151a7223 */ /* 0x000fc60000000004 */
[----:B------:R-:W-:Y:S01]  /*0d60*/  FMUL R28, R6, R29 ;  /* 0x0000001d061c7220 */ /* 0x000fe20000400000 */
[----:B------:R-:W-:-:S03]  /*0d70*/  FFMA R29, R19, R27, R2 ;  /* 0x0000001b131d7223 */ /* 0x000fc60000000002 */
[----:B------:R-:W-:Y:S01]  /*0d80*/  FFMA R26, R7, R26, R28 ;  /* 0x0000001a071a7223 */ /* 0x000fe2000000001c */
[----:B------:R-:W-:-:S03]  /*0d90*/  MOV R28, 0x437c0000 ;  /* 0x437c0000001c7802 */ /* 0x000fc60000000f00 */
[----:B------:R-:W-:Y:S01]  /*0da0*/  FFMA R26, R27, R29, R26 ;  /* 0x0000001d1b1a7223 */ /* 0x000fe2000000001a */
[----:B------:R-:W-:-:S03]  /*0db0*/  HFMA2 R27, -RZ, RZ, 0.96630859375, -0.0022525787353515625 ;  /* 0x3bbb989dff1b7431 */ /* 0x000fc600000001ff */
[----:B------:R-:W-:-:S04]  /*0dc0*/  FMUL R26, R26, -0.5 ;  /* 0xbf0000001a1a7820 */ /* 0x000fc80000400000 */
[----:B------:R-:W-:-:S04]  /*0dd0*/  FFMA.SAT R27, R26, R27, 0.5 ;  /* 0x3f0000001a1b7423 */ /* 0x000fc8000000201b */
[----:B------:R-:W-:Y:S01]  /*0de0*/  FFMA.RM R27, R27, R28, 12582913 ;  /* 0x4b4000011b1b7423 */ /* 0x000fe2000000401c */
[----:B-1----:R-:W-:-:S03]  /*0df0*/  LEA R28, P0, R30, UR16, 0x2 ;  /* 0x000000101e1c7c11 */ /* 0x002fc6000f8010ff */
[C---:B------:R-:W-:Y:S01]  /*0e00*/  FADD R29, R27.reuse, -12583039 ;  /* 0xcb40007f1b1d7421 */ /* 0x040fe20000000000 */
[----:B------:R-:W-:-:S03]  /*0e10*/  SHF.L.U32 R27, R27, 0x17, RZ ;  /* 0x000000171b1b7819 */ /* 0x000fc600000006ff */
[----:B------:R-:W-:-:S04]  /*0e20*/  FFMA R29, R26, 1.4426950216293334961, -R29 ;  /* 0x3fb8aa3b1a1d7823 */ /* 0x000fc8000000081d */
[----:B------:R-:W-:Y:S01]  /*0e30*/  FFMA R26, R26, 1.925963033500011079e-08, R29 ;  /* 0x32a570601a1a7823 */ /* 0x000fe2000000001d */
[----:B------:R-:W-:-:S05]  /*0e40*/  LEA.HI.X R29, R30, UR17, R45, 0x2, P0 ;  /* 0x000000111e1d7c11 */ /* 0x000fca00080f142d */
[----:B------:R-:W0:Y:S02]  /*0e50*/  MUFU.EX2 R26, R26 ;  /* 0x0000001a001a7308 */ /* 0x000e240000000800 */
[----:B0-----:R-:W-:-:S04]  /*0e60*/  FMUL R27, R27, R26 ;  /* 0x0000001a1b1b7220 */ /* 0x001fc80000400000 */
[----:B------:R-:W-:-:S05]  /*0e70*/  FMUL R40, R18, R27 ;  /* 0x0000001b12287220 */ /* 0x000fca0000400000 */
[----:B------:R0:W-:Y:S01]  /*0e80*/  REDG.E.ADD.F32.FTZ.RN.STRONG.GPU desc[UR12][R28.64], R40 ;  /* 0x000000281c0079a6 */ /* 0x0001e2000c12f30c */
[----:B--2---:R-:W-:Y:S02]  /*0e90*/  UISETP.GE.U32.AND UP1, UPT, UR7, 0x10, UPT ;  /* 0x000000100700788c */ /* 0x004fe4000bf26070 */
[----:B------:R-:W-:Y:S01]  /*0ea0*/  IMAD.WIDE.U32 R26, R30, UR7, RZ ;  /* 0x000000071e1a7c25 */ /* 0x000fe2000f8e00ff */
[----:B------:R-:W-:-:S03]  /*0eb0*/  IADD3 R5, PT, PT, R5, 0x1, RZ ;  /* 0x0000000105057810 */ /* 0x000fc60007ffe0ff */
[----:B------:R-:W-:Y:S02]  /*0ec0*/  HFMA2 R41, -RZ, RZ, 0, 0 ;  /* 0x00000000ff297431 */ /* 0x000fe400000001ff */
[----:B------:R-:W-:Y:S01]  /*0ed0*/  IMAD R39, R45, UR7, RZ ;  /* 0x000000072d277c24 */ /* 0x000fe2000f8e02ff */
[----:B------:R-:W-:-:S04]  /*0ee0*/  ISETP.NE.AND P0, PT, R5, R12, PT ;  /* 0x0000000c0500720c */ /* 0x000fc80003f05270 */
[----:B------:R-:W-:Y:S01]  /*0ef0*/  IADD3 R39, PT, PT, R27, R39, RZ ;  /* 0x000000271b277210 */ /* 0x000fe20007ffe0ff */
[----:B0-----:R-:W-:Y:S08]  /*0f00*/  BRA.U !UP1, `(.L_x_121) ;  /* 0x0000000509107547 */ /* 0x001ff0000b800000 */
[----:B------:R-:W0:Y:S01]  /*0f10*/  LDCU.64 UR16, c[0x0][0x3b0] ;  /* 0x00007600ff1077ac */ /* 0x000e220008000a00 */
[----:B------:R-:W-:Y:S01]  /*0f20*/  IMAD R45, R45, UR7, R27 ;  /* 0x000000072d2d7c24 */ /* 0x000fe2000f8e021b */
[----:B------:R-:W-:Y:S02]  /*0f30*/  MOV R41, R9 ;  /* 0x0000000900297202 */ /* 0x000fe40000000f00 */
[----:B------:R-:W-:Y:S02]  /*0f40*/  MOV R42, UR14 ;  /* 0x0000000e002a7c02 */ /* 0x000fe40008000f00 */
[----:B0-----:R-:W-:-:S04]  /*0f50*/  LEA R44, P1, R26, UR16, 0x2 ;  /* 0x000000101a2c7c11 */ /* 0x001fc8000f8210ff */
[----:B------:R-:W-:Y:S02]  /*0f60*/  IADD3 R44, P2, PT, R44, 0x20, RZ ;  /* 0x000000202c2c7810 */ /* 0x000fe40007f5e0ff */
[----:B------:R-:W-:-:S04]  /*0f70*/  LEA.HI.X R45, R26, UR17, R45, 0x2, P1 ;  /* 0x000000111a2d7c11 */ /* 0x000fc800088f142d */
[----:B------:R-:W-:-:S07]  /*0f80*/  IADD3.X R45, PT, PT, RZ, R45, RZ, P2, !PT ;  /* 0x0000002dff2d7210 */ /* 0x000fce00017fe4ff */
.L_x_122:
[----:B------:R-:W-:Y:S02]  /*0f90*/  MOV R28, UR4 ;  /* 0x00000004001c7c02 */ /* 0x000fe40008000f00 */
[----:B------:R-:W-:-:S03]  /*0fa0*/  MOV R29, UR5 ;  /* 0x00000005001d7c02 */ /* 0x000fc60008000f00 */
[----:B------:R-:W-:-:S05]  /*0fb0*/  IMAD.WIDE R28, R41, 0x4, R28 ;  /* 0x00000004291c7825 */ /* 0x000fca00078e021c */
[----:B--2---:R-:W2:Y:S01]  /*0fc0*/  LDG.E R31, desc[UR12][R28.64+-0x20] ;  /* 0xffffe00c1c1f7981 */ /* 0x004ea2000c1e1900 */
[----:B------:R-:W-:Y:S01]  /*0fd0*/  MOV R30, R44 ;  /* 0x0000002c001e7202 */ /* 0x000fe20000000f00 */
[----:B--2---:R-:W-:Y:S01]  /*0fe0*/  FMUL R43, R40, R31 ;  /* 0x0000001f282b7220 */ /* 0x004fe20000400000 */
[----:B------:R-:W-:-:S05]  /*0ff0*/  MOV R31, R45 ;  /* 0x0000002d001f7202 */ /* 0x000fca0000000f00 */
[----:B------:R0:W-:Y:S04]  /*1000*/  REDG.E.ADD.F32.FTZ.RN.STRONG.GPU desc[UR12][R30.64+-0x20], R43 ;  /* 0xffffe02b1e0079a6 */ /* 0x0001e8000c12f30c */
[----:B------:R-:W2:Y:S02]  /*1010*/  LDG.E R45, desc[UR12][R28.64+-0x1c] ;  /* 0xffffe40c1c2d7981 */ /* 0x000ea4000c1e1900 */
[----:B--2---:R-:W-:-:S05]  /*1020*/  FMUL R45, R40, R45 ;  /* 0x0000002d282d7220 */ /* 0x004fca0000400000 */
[----:B------:R1:W-:Y:S04]  /*1030*/  REDG.E.ADD.F32.FTZ.RN.STRONG.GPU desc[UR12][R30.64+-0x1c], R45 ;  /* 0xffffe42d1e0079a6 */ /* 0x0003e8000c12f30c */
[----:B------:R-:W2:Y:S02]  /*1040*/  LDG.E R47, desc[UR12][R28.64+-0x18] ;  /* 0xffffe80c1c2f7981 */ /* 0x000ea4000c1e1900 */
[----:B--2---:R-:W-:-:S05]  /*1050*/  FMUL R47, R40, R47 ;  /* 0x0000002f282f7220 */ /* 0x004fca0000400000 */
[----:B------:R2:W-:Y:S04]  /*1060*/  REDG.E.ADD.F32.FTZ.RN.STRONG.GPU desc[UR12][R30.64+-0x18], R47 ;  /* 0xffffe82f1e0079a6 */ /* 0x0005e8000c12f30c */
[----:B------:R-:W3:Y:S02]  /*1070*/  LDG.E R49, desc[UR12][R28.64+-0x14] ;  /* 0xffffec0c1c317981 */ /* 0x000ee4000c1e1900 */
[----:B---3--:R-:W-:-:S05]  /*1080*/  FMUL R49, R40, R49 ;  /* 0x0000003128317220 */ /* 0x008fca0000400000 */
[----:B------:R3:W-:Y:S04]  /*1090*/  REDG.E.ADD.F32.FTZ.RN.STRONG.GPU desc[UR12][R30.64+-0x14], R49 ;  /* 0xffffec311e0079a6 */ /* 0x0007e8000c12f30c */
[----:B------:R-:W4:Y:S02]  /*10a0*/  LDG.E R51, desc[UR12][R28.64+-0x10] ;  /* 0xfffff00c1c337981 */ /* 0x000f24000c1e1900 */
[----:B----4-:R-:W-:-:S05]  /*10b0*/  FMUL R51, R40, R51 ;  /* 0x0000003328337220 */ /* 0x010fca0000400000 */
[----:B------:R4:W-:Y:S04]  /*10c0*/  REDG.E.ADD.F32.FTZ.RN.STRONG.GPU desc[UR12][R30.64+-0x10], R51 ;  /* 0xfffff0331e0079a6 */ /* 0x0009e8000c12f30c */
[----:B0-----:R-:W5:Y:S02]  /*10d0*/  LDG.E R43, desc[UR12][R28.64+-0xc] ;  /* 0xfffff40c1c2b7981 */ /* 0x001f64000c1e1900 */
[----:B-----5:R-:W-:-:S05]  /*10e0*/  FMUL R43, R40, R43 ;  /* 0x0000002b282b7220 */ /* 0x020fca0000400000 */
[----:B------:R0:W-:Y:S04]  /*10f0*/  REDG.E.ADD.F32.FTZ.RN.STRONG.GPU desc[UR12][R30.64+-0xc], R43 ;  /* 0xfffff42b1e0079a6 */ /* 0x0001e8000c12f30c */
[----:B-1----:R-:W5:Y:S02]  /*1100*/  LDG.E R45, desc[UR12][R28.64+-0x8] ;  /* 0xfffff80c1c2d7981 */ /* 0x002f64000c1e1900 */
[----:B-----5:R-:W-:-:S05]  /*1110*/  FMUL R45, R40, R45 ;  /* 0x0000002d282d7220 */ /* 0x020fca0000400000 */
[----:B------:R1:W-:Y:S04]  /*1120*/  REDG.E.ADD.F32.FTZ.RN.STRONG.GPU desc[UR12][R30.64+-0x8], R45 ;  /* 0xfffff82d1e0079a6 */ /* 0x0003e8000c12f30c */
[----:B--2---:R-:W2:Y:S02]  /*1130*/  LDG.E R47, desc[UR12][R28.64+-0x4] ;  /* 0xfffffc0c1c2f7981 */ /* 0x004ea4000c1e1900 */
[----:B--2---:R-:W-:-:S05]  /*1140*/  FMUL R47, R40, R47 ;  /* 0x0000002f282f7220 */ /* 0x004fca0000400000 */
[----:B------:R2:W-:Y:S04]  /*1150*/  REDG.E.ADD.F32.FTZ.RN.STRONG.GPU desc[UR12][R30.64+-0x4], R47 ;  /* 0xfffffc2f1e0079a6 */ /* 0x0005e8000c12f30c */
[----:B---3--:R-:W3:Y:S02]  /*1160*/  LDG.E R49, desc[UR12][R28.64] ;  /* 0x0000000c1c317981 */ /* 0x008ee4000c1e1900 */
[----:B---3--:R-:W-:-:S05]  /*1170*/  FMUL R49, R40, R49 ;  /* 0x0000003128317220 */ /* 0x008fca0000400000 */
[----:B------:R3:W-:Y:S04]  /*1180*/  REDG.E.ADD.F32.FTZ.RN.STRONG.GPU desc[UR12][R30.64], R49 ;  /* 0x000000311e0079a6 */ /* 0x0007e8000c12f30c */
[----:B----4-:R-:W4:Y:S02]  /*1190*/  LDG.E R51, desc[UR12][R28.64+0x4] ;  /* 0x0000040c1c337981 */ /* 0x010f24000c1e1900 */
        /* <DEDUP_REMOVED lines=14> */
[----:B----4-:R-:W3:Y:S01]  /*1280*/  LDG.E R51, desc[UR12][R28.64+0x18] ;  /* 0x0000180c1c337981 */ /* 0x010ee2000c1e1900 */
[----:B------:R-:W-:Y:S01]  /*1290*/  IADD3 R42, PT, PT, R42, 0x10, RZ ;  /* 0x000000102a2a7810 */ /* 0x000fe20007ffe0ff */
[----:B---3--:R-:W-:-:S05]  /*12a0*/  FMUL R51, R40, R51 ;  /* 0x0000003328337220 */ /* 0x008fca0000400000 */
[----:B------:R2:W-:Y:S04]  /*12b0*/  REDG.E.ADD.F32.FTZ.RN.STRONG.GPU desc[UR12][R30.64+0x18], R51 ;  /* 0x000018331e0079a6 */ /* 0x0005e8000c12f30c */
[----:B0-----:R-:W3:Y:S01]  /*12c0*/  LDG.E R43, desc[UR12][R28.64+0x1c] ;  /* 0x00001c0c1c2b7981 */ /* 0x001ee2000c1e1900 */
[----:B------:R-:W-:Y:S02]  /*12d0*/  ISETP.NE.AND P1, PT, R42, RZ, PT ;  /* 0x000000ff2a00720c */ /* 0x000fe40003f25270 */
[----:B------:R-:W-:Y:S02]  /*12e0*/  IADD3 R44, P2, PT, R30, 0x40, RZ ;  /* 0x000000401e2c7810 */ /* 0x000fe40007f5e0ff */
[----:B------:R-:W-:Y:S02]  /*12f0*/  IADD3 R41, PT, PT, R41, 0x10, RZ ;  /* 0x0000001029297810 */ /* 0x000fe40007ffe0ff */
[----:B-1----:R-:W-:Y:S01]  /*1300*/  IADD3.X R45, PT, PT, RZ, R31, RZ, P2, !PT ;  /* 0x0000001fff2d7210 */ /* 0x002fe200017fe4ff */
[----:B---3--:R-:W-:-:S05]  /*1310*/  FMUL R43, R40, R43 ;  /* 0x0000002b282b7220 */ /* 0x008fca0000400000 */
[----:B------:R2:W-:Y:S01]  /*1320*/  REDG.E.ADD.F32.FTZ.RN.STRONG.GPU desc[UR12][R30.64+0x1c], R43 ;  /* 0x00001c2b1e0079a6 */ /* 0x0005e2000c12f30c */
[----:B------:R-:W-:Y:S05]  /*1330*/  @P1 BRA `(.L_x_122) ;  /* 0xfffffffc00141947 */ /* 0x000fea000383ffff */
[----:B------:R-:W-:-:S07]  /*1340*/  MOV R41, UR9 ;  /* 0x0000000900297c02 */ /* 0x000fce0008000f00 */
.L_x_121:
[----:B------:R-:W-:-:S09]  /*1350*/  UISETP.NE.AND UP1, UPT, UR6, URZ, UPT ;  /* 0x000000ff0600728c */ /* 0x000fd2000bf25270 */
[----:B------:R-:W-:Y:S05]  /*1360*/  BRA.U !UP1, `(.L_x_123) ;  /* 0x00000005094c7547 */ /* 0x000fea000b800000 */
[----:B------:R-:W-:Y:S01]  /*1370*/  UISETP.NE.AND UP1, UPT, UR8, URZ, UPT ;  /* 0x000000ff0800728c */ /* 0x000fe2000bf25270 */
[----:B------:R-:W-:Y:S10]  /*1380*/  BRA.U !UP0, `(.L_x_124) ;  /* 0x0000000108847547 */ /* 0x000ff4000b800000 */
[----:B------:R-:W0:Y:S01]  /*1390*/  LDC.64 R28, c[0x0][0x3a0] ;  /* 0x0000e800ff1c7b82 */ /* 0x000e220000000a00 */
[----:B--2---:R-:W-:Y:S01]  /*13a0*/  IADD3 R31, PT, PT, R9, R41, RZ ;  /* 0x00000029091f7210 */ /* 0x004fe20007ffe0ff */
[----:B------:R-:W1:Y:S04]  /*13b0*/  LDCU.64 UR16, c[0x0][0x3b0] ;  /* 0x00007600ff1077ac */ /* 0x000e680008000a00 */
[----:B0-----:R-:W-:-:S05]  /*13c0*/  IMAD.WIDE R28, R31, 0x4, R28 ;  /* 0x000000041f1c7825 */ /* 0x001fca00078e021c */
[----:B------:R-:W2:Y:S01]  /*13d0*/  LDG.E R43, desc[UR12][R28.64] ;  /* 0x0000000c1c2b7981 */ /* 0x000ea2000c1e1900 */
[----:B------:R-:W-:-:S04]  /*13e0*/  IADD3 R31, P1, PT, R41, R26, RZ ;  /* 0x0000001a291f7210 */ /* 0x000fc80007f3e0ff */
[----:B------:R-:W-:Y:S02]  /*13f0*/  IADD3.X R42, PT, PT, RZ, R39, RZ, P1, !PT ;  /* 0x00000027ff2a7210 */ /* 0x000fe40000ffe4ff */
[----:B-1----:R-:W-:-:S04]  /*1400*/  LEA R30, P1, R31, UR16, 0x2 ;  /* 0x000000101f1e7c11 */ /* 0x002fc8000f8210ff */
[----:B------:R-:W-:Y:S01]  /*1410*/  LEA.HI.X R31, R31, UR17, R42, 0x2, P1 ;  /* 0x000000111f1f7c11 */ /* 0x000fe200088f142a */
[----:B--2---:R-:W-:-:S05]  /*1420*/  FMUL R43, R40, R43 ;  /* 0x0000002b282b7220 */ /* 0x004fca0000400000 */
        /* <DEDUP_REMOVED lines=13> */
[----:B0-----:R-:W4:Y:S02]  /*1500*/  LDG.E R43, desc[UR12][R28.64+0x14] ;  /* 0x0000140c1c2b7981 */ /* 0x001f24000c1e1900 */
[----:B----4-:R-:W-:-:S05]  /*1510*/  FMUL R43, R40, R43 ;  /* 0x0000002b282b7220 */ /* 0x010fca0000400000 */
[----:B------:R3:W-:Y:S04]  /*1520*/  REDG.E.ADD.F32.FTZ.RN.STRONG.GPU desc[UR12][R30.64+0x14], R43 ;  /* 0x0000142b1e0079a6 */ /* 0x0007e8000c12f30c */
[----:B-1----:R-:W4:Y:S02]  /*1530*/  LDG.E R45, desc[UR12][R28.64+0x18] ;  /* 0x0000180c1c2d7981 */ /* 0x002f24000c1e1900 */
[----:B----4-:R-:W-:-:S05]  /*1540*/  FMUL R45, R40, R45 ;  /* 0x0000002d282d7220 */ /* 0x010fca0000400000 */
[----:B------:R3:W-:Y:S04]  /*1550*/  REDG.E.ADD.F32.FTZ.RN.STRONG.GPU desc[UR12][R30.64+0x18], R45 ;  /* 0x0000182d1e0079a6 */ /* 0x0007e8000c12f30c */
[----:B--2---:R-:W2:Y:S02]  /*1560*/  LDG.E R47, desc[UR12][R28.64+0x1c] ;  /* 0x00001c0c1c2f7981 */ /* 0x004ea4000c1e1900 */
[----:B--2---:R-:W-:-:S05]  /*1570*/  FMUL R47, R40, R47 ;  /* 0x0000002f282f7220 */ /* 0x004fca0000400000 */
[----:B------:R3:W-:Y:S01]  /*1580*/  REDG.E.ADD.F32.FTZ.RN.STRONG.GPU desc[UR12][R30.64+0x1c], R47 ;  /* 0x00001c2f1e0079a6 */ /* 0x0007e2000c12f30c */
[----:B------:R-:W-:-:S07]  /*1590*/  IADD3 R41, PT, PT, R41, 0x8, RZ ;  /* 0x0000000829297810 */ /* 0x000fce0007ffe0ff */
.L_x_124:
[----:B------:R-:W-:Y:S05]  /*15a0*/  BRA.U !UP1, `(.L_x_123) ;  /* 0x0000000109bc7547 */ /* 0x000fea000b800000 */
[----:B------:R-:W-:Y:S02]  /*15b0*/  UIADD3 UR7, UPT, UPT, UR8, -0x1, URZ ;  /* 0xffffffff08077890 */ /* 0x000fe4000fffe0ff */
[----:B------:R-:W-:Y:S02]  /*15c0*/  UISETP.NE.AND UP2, UPT, UR10, URZ, UPT ;  /* 0x000000ff0a00728c */ /* 0x000fe4000bf45270 */
[----:B------:R-:W-:-:S09]  /*15d0*/  UISETP.GE.U32.AND UP1, UPT, UR7, 0x3, UPT ;  /* 0x000000030700788c */ /* 0x000fd2000bf26070 */
[----:B------:R-:W-:Y:S05]  /*15e0*/  BRA.U !UP1, `(.L_x_125) ;  /* 0x0000000109547547 */ /* 0x000fea000b800000 */
[----:B------:R-:W0:Y:S01]  /*15f0*/  LDC.64 R28, c[0x0][0x3a0] ;  /* 0x0000e800ff1c7b82 */ /* 0x000e220000000a00 */
[----:B--23--:R-:W-:Y:S01]  /*1600*/  IADD3 R31, PT, PT, R9, R41, RZ ;  /* 0x00000029091f7210 */ /* 0x00cfe20007ffe0ff */
        /* <DEDUP_REMOVED lines=15> */
[----:B------:R-:W2:Y:S02]  /*1700*/  LDG.E R49, desc[UR12][R28.64+0xc] ;  /* 0x00000c0c1c317981 */ /* 0x000ea4000c1e1900 */
[----:B--2---:R-:W-:-:S05]  /*1710*/  FMUL R49, R40, R49 ;  /* 0x0000003128317220 */ /* 0x004fca0000400000 */
[----:B------:R0:W-:Y:S01]  /*1720*/  REDG.E.ADD.F32.FTZ.RN.STRONG.GPU desc[UR12][R30.64+0xc], R49 ;  /* 0x00000c311e0079a6 */ /* 0x0001e2000c12f30c */
[----:B------:R-:W-:-:S07]  /*1730*/  IADD3 R41, PT, PT, R41, 0x4, RZ ;  /* 0x0000000429297810 */ /* 0x000fce0007ffe0ff */
.L_x_125:
[----:B------:R-:W-:Y:S05]  /*1740*/  BRA.U !UP2, `(.L_x_123) ;  /* 0x000000010a547547 */ /* 0x000fea000b800000 */
[----:B------:R-:W1:Y:S01]  /*1750*/  LDC.64 R28, c[0x0][0x3a0] ;  /* 0x0000e800ff1c7b82 */ /* 0x000e620000000a00 */
[----:B------:R-:W-:Y:S01]  /*1760*/  IADD3 R27, PT, PT, R9, R41, RZ ;  /* 0x00000029091b7210 */ /* 0x000fe20007ffe0ff */
[----:B------:R-:W4:Y:S04]  /*1770*/  LDCU.64 UR16, c[0x0][0x3b0] ;  /* 0x00007600ff1077ac */ /* 0x000f280008000a00 */
[----:B-1----:R-:W-:-:S05]  /*1780*/  IMAD.WIDE R28, R27, 0x4, R28 ;  /* 0x000000041b1c7825 */ /* 0x002fca00078e021c */
[----:B0-23--:R-:W2:Y:S01]  /*1790*/  LDG.E R31, desc[UR12][R28.64] ;  /* 0x0000000c1c1f7981 */ /* 0x00dea2000c1e1900 */
[----:B------:R-:W-:-:S04]  /*17a0*/  IADD3 R27, P1, PT, R41, R26, RZ ;  /* 0x0000001a291b7210 */ /* 0x000fc80007f3e0ff */
[----:B------:R-:W-:Y:S02]  /*17b0*/  IADD3.X R30, PT, PT, RZ, R39, RZ, P1, !PT ;  /* 0x00000027ff1e7210 */ /* 0x000fe40000ffe4ff */
[----:B----4-:R-:W-:-:S04]  /*17c0*/  LEA R26, P1, R27, UR16, 0x2 ;  /* 0x000000101b1a7c11 */ /* 0x010fc8000f8210ff */
[----:B------:R-:W-:Y:S01]  /*17d0*/  LEA.HI.X R27, R27, UR17, R30, 0x2, P1 ;  /* 0x000000111b1b7c11 */ /* 0x000fe200088f141e */
[----:B--2---:R-:W-:-:S05]  /*17e0*/  FMUL R31, R40, R31 ;  /* 0x0000001f281f7220 */ /* 0x004fca0000400000 */
[----:B------:R1:W-:Y:S01]  /*17f0*/  REDG.E.ADD.F32.FTZ.RN.STRONG.GPU desc[UR12][R26.64], R31 ;  /* 0x0000001f1a0079a6 */ /* 0x0003e2000c12f30c */
[----:B------:R-:W-:-:S09]  /*1800*/  UISETP.NE.AND UP1, UPT, UR10, 0x1, UPT ;  /* 0x000000010a00788c */ /* 0x000fd2000bf25270 */
[----:B------:R-:W-:Y:S05]  /*1810*/  BRA.U !UP1, `(.L_x_123) ;  /* 0x0000000109207547 */ /* 0x000fea000b800000 */
[----:B-1----:R-:W2:Y:S01]  /*1820*/  LDG.E R31, desc[UR12][R28.64+0x4] ;  /* 0x0000040c1c1f7981 */ /* 0x002ea2000c1e1900 */
[----:B------:R-:W-:Y:S01]  /*1830*/  UISETP.NE.AND UP1, UPT, UR10, 0x2, UPT ;  /* 0x000000020a00788c */ /* 0x000fe2000bf25270 */
[----:B--2---:R-:W-:-:S05]  /*1840*/  FMUL R31, R40, R31 ;  /* 0x0000001f281f7220 */ /* 0x004fca0000400000 */
[----:B------:R4:W-:Y:S03]  /*1850*/  REDG.E.ADD.F32.FTZ.RN.STRONG.GPU desc[UR12][R26.64+0x4], R31 ;  /* 0x0000041f1a0079a6 */ /* 0x0009e6000c12f30c */
[----:B------:R-:W-:Y:S05]  /*1860*/  BRA.U !UP1, `(.L_x_123) ;  /* 0x00000001090c7547 */ /* 0x000fea000b800000 */
[----:B------:R-:W4:Y:S02]  /*1870*/  LDG.E R29, desc[UR12][R28.64+0x8] ;  /* 0x0000080c1c1d7981 */ /* 0x000f24000c1e1900 */
[----:B----4-:R-:W-:-:S05]  /*1880*/  FMUL R31, R40, R29 ;  /* 0x0000001d281f7220 */ /* 0x010fca0000400000 */
[----:B------:R0:W-:Y:S02]  /*1890*/  REDG.E.ADD.F32.FTZ.RN.STRONG.GPU desc[UR12][R26.64+0x8], R31 ;  /* 0x0000081f1a0079a6 */ /* 0x0001e4000c12f30c */
.L_x_123:
[----:B------:R-:W-:Y:S05]  /*18a0*/  @P0 BRA `(.L_x_126) ;  /* 0xfffffff400040947 */ /* 0x000fea000383ffff */
.L_x_120:
[----:B------:R-:W-:Y:S05]  /*18b0*/  BSYNC.RECONVERGENT B1 ;  /* 0x0000000000017941 */ /* 0x000fea0003800200 */
.L_x_119:
[----:B------:R-:W-:-:S04]  /*18c0*/  IADD3 R8, PT, PT, R8, 0x1, RZ ;  /* 0x0000000108087810 */ /* 0x000fc80007ffe0ff */
[----:B------:R-:W-:-:S13]  /*18d0*/  ISETP.NE.AND P0, PT, R8, R15, PT ;  /* 0x0000000f0800720c */ /* 0x000fda0003f05270 */
[----:B------:R-:W-:Y:S05]  /*18e0*/  @P0 BRA `(.L_x_127) ;  /* 0xfffffff000a40947 */ /* 0x000fea000383ffff */
.L_x_118:
[----:B------:R-:W-:Y:S05]  /*18f0*/  BSYNC.RECONVERGENT B0 ;  /* 0x0000000000007941 */ /* 0x000fea0003800200 */
.L_x_117:
[----:B------:R-:W-:-:S04]  /*1900*/  IADD3 R17, PT, PT, R17, 0x1, RZ ;  /* 0x0000000111117810 */ /* 0x000fc80007ffe0ff */
[----:B------:R-:W-:-:S13]  /*1910*/  ISETP.NE.AND P0, PT, R17, R16, PT ;  /* 0x000000101100720c */ /* 0x000fda0003f05270 */
[----:B------:R-:W-:Y:S05]  /*1920*/  @!P0 EXIT ;  /* 0x000000000000894d */ /* 0x000fea0003800000 */
[----:B------:R-:W-:Y:S05]  /*1930*/  BRA `(.L_x_128) ;  /* 0xfffffff0006c7947 */ /* 0x000fea000383ffff */
.L_x_116:
[----:B------:R-:W0:Y:S01]  /*1940*/  LDC.64 R2, c[0x0][0x3c0] ;  /* 0x0000f000ff027b82 */ /* 0x000e220000000a00 */
[C---:B------:R-:W-:Y:S02]  /*1950*/  IADD3 R7, PT, PT, R13.reuse, 0x1, RZ ;  /* 0x000000010d077810 */ /* 0x040fe40007ffe0ff */
[C---:B------:R-:W-:Y:S02]  /*1960*/  IADD3 R0, PT, PT, R13.reuse, 0x2, RZ ;  /* 0x000000020d007810 */ /* 0x040fe40007ffe0ff */
[----:B------:R-:W-:Y:S02]  /*1970*/  I2FP.F32.U32 R7, R7 ;  /* 0x0000000700077245 */ /* 0x000fe40000201000 */
[----:B------:R-:W-:Y:S02]  /*1980*/  I2FP.F32.U32 R9, R0 ;  /* 0x0000000000097245 */ /* 0x000fe40000201000 */
[----:B------:R-:W-:Y:S02]  /*1990*/  I2FP.F32.U32 R5, R13 ;  /* 0x0000000d00057245 */ /* 0x000fe40000201000 */
[----:B------:R-:W-:-:S02]  /*19a0*/  IADD3 R4, PT, PT, R13, -R12, RZ ;  /* 0x8000000c0d047210 */ /* 0x000fc40007ffe0ff */
[C---:B------:R-:W-:Y:S02]  /*19b0*/  IADD3 R29, PT, PT, -R13.reuse, R12, RZ ;  /* 0x0000000c0d1d7210 */ /* 0x040fe40007ffe1ff */
[----:B------:R-:W-:Y:S02]  /*19c0*/  ISETP.GT.U32.AND P0, PT, R4, -0x4, PT ;  /* 0xfffffffc0400780c */ /* 0x000fe40003f04070 */
[----:B------:R-:W-:Y:S02]  /*19d0*/  IADD3 R31, PT, PT, R13, 0x3, RZ ;  /* 0x000000030d1f7810 */ /* 0x000fe40007ffe0ff */
[----:B------:R-:W-:Y:S01]  /*19e0*/  LOP3.LUT R29, R29, 0x3, RZ, 0xc0, !PT ;  /* 0x000000031d1d7812 */ /* 0x000fe200078ec0ff */
[-CC-:B0-----:R-:W-:Y:S01]  /*19f0*/  FFMA R7, R7, R3.reuse, R2.reuse ;  /* 0x0000000307077223 */ /* 0x181fe20000000002 */
[-CC-:B------:R-:W-:Y:S01]  /*1a00*/  FFMA R9, R9, R3.reuse, R2.reuse ;  /* 0x0000000309097223 */ /* 0x180fe20000000002 */
[----:B------:R-:W-:Y:S02]  /*1a10*/  FFMA R5, R5, R3, R2 ;  /* 0x0000000305057223 */ /* 0x000fe40000000002 */
[C---:B------:R-:W-:Y:S01]  /*1a20*/  FADD R40, -R36.reuse, R7 ;  /* 0x0000000724287221 */ /* 0x040fe20000000100 */
[C---:B------:R-:W-:Y:S01]  /*1a30*/  FADD R28, -R36.reuse, R9 ;  /* 0x00000009241c7221 */ /* 0x040fe20000000100 */
[----:B------:R-:W-:-:S02]  /*1a40*/  FADD R30, -R36, R5 ;  /* 0x00000005241e7221 */ /* 0x000fc40000000100 */
[-C--:B------:R-:W-:Y:S01]  /*1a50*/  FMUL R27, R21, R40.reuse ;  /* 0x00000028151b7220 */ /* 0x080fe20000400000 */
[CC--:B------:R-:W-:Y:S01]  /*1a60*/  FMUL R26, R20.reuse, R40.reuse ;  /* 0x00000028141a7220 */ /* 0x0c0fe20000400000 */
[----:B------:R-:W-:Y:S01]  /*1a70*/  FMUL R25, R19, R40 ;  /* 0x0000002813197220 */ /* 0x000fe20000400000 */
[-C--:B------:R-:W-:Y:S01]  /*1a80*/  FMUL R24, R21, R28.reuse ;  /* 0x0000001c15187220 */ /* 0x080fe20000400000 */
[-C--:B------:R-:W-:Y:S01]  /*1a90*/  FMUL R10, R20, R28.reuse ;  /* 0x0000001c140a7220 */ /* 0x080fe20000400000 */
[----:B------:R-:W-:-:S07]  /*1aa0*/  FMUL R9, R19, R28 ;  /* 0x0000001c13097220 */ /* 0x000fce0000400000 */
.L_x_137:
[----:B------:R-:W-:Y:S01]  /*1ab0*/  ISETP.GE.AND P1, PT, R14, R15, PT ;  /* 0x0000000f0e00720c */ /* 0x000fe20003f26270 */
[----:B------:R-:W-:-:S12]  /*1ac0*/  BSSY.RECONVERGENT B0, `(.L_x_129) ;  /* 0x00000c9000007945 */ /* 0x000fd80003800200 */
[----:B0123--:R-:W-:Y:S05]  /*1ad0*/  @P1 BRA `(.L_x_130) ;  /* 0x0000000c001c1947 */ /* 0x00ffea0003800000 */
[----:B------:R-:W0:Y:S01]  /*1ae0*/  LDC R7, c[0x0][0x3b8] ;  /* 0x0000ee00ff077b82 */ /* 0x000e220000000800 */
[----:B------:R-:W0:Y:S01]  /*1af0*/  LDCU UR4, c[0x0][0x3c4] ;  /* 0x00007880ff0477ac */ /* 0x000e220008000800 */
[----:B------:R-:W-:Y:S02]  /*1b00*/  I2FP.F32.U32 R2, R17 ;  /* 0x0000001100027245 */ /* 0x000fe40000201000 */
[----:B------:R-:W-:Y:S02]  /*1b10*/  SHF.R.S32.HI R5, RZ, 0x1f, R11 ;  /* 0x0000001fff057819 */ /* 0x000fe4000001140b */
[----:B------:R-:W-:Y:S01]  /*1b20*/  MOV R8, R14 ;  /* 0x0000000e00087202 */ /* 0x000fe20000000f00 */
[----:B0-----:R-:W-:-:S04]  /*1b30*/  FFMA R7, R2, UR4, R7 ;  /* 0x0000000402077c23 */ /* 0x001fc80008000007 */
[----:B------:R-:W-:-:S04]  /*1b40*/  FADD R7, -R38, R7 ;  /* 0x0000000726077221 */ /* 0x000fc80000000100 */
[----:B------:R-:W-:-:S07]  /*1b50*/  FMUL R6, R34, R7 ;  /* 0x0000000722067220 */ /* 0x000fce0000400000 */
.L_x_136:
[----:B------:R-:W-:Y:S01]  /*1b60*/  ISETP.GE.AND P1, PT, R13, R12, PT ;  /* 0x0000000c0d00720c */ /* 0x000fe20003f26270 */
[----:B------:R-:W-:-:S12]  /*1b70*/  BSSY.RECONVERGENT B1, `(.L_x_131) ;  /* 0x00000ba000017945 */ /* 0x000fd80003800200 */
[----:B0123--:R-:W-:Y:S05]  /*1b80*/  @P1 BRA `(.L_x_132) ;  /* 0x0000000800e01947 */ /* 0x00ffea0003800000 */
[----:B------:R-:W0:Y:S01]  /*1b90*/  LDC R4, c[0x0][0x3c4] ;  /* 0x0000f100ff047b82 */ /* 0x000e220000000800 */
[----:B------:R-:W1:Y:S01]  /*1ba0*/  LDCU UR5, c[0x0][0x3d8] ;  /* 0x00007b00ff0577ac */ /* 0x000e620008000800 */
[----:B------:R-:W-:Y:S01]  /*1bb0*/  ISETP.NE.AND P1, PT, R29, RZ, PT ;  /* 0x000000ff1d00720c */ /* 0x000fe20003f25270 */
[C---:B------:R-:W-:Y:S01]  /*1bc0*/  IMAD.WIDE.U32 R2, R17.reuse, R11, RZ ;  /* 0x0000000b11027225 */ /* 0x040fe200078e00ff */
[----:B------:R-:W-:Y:S01]  /*1bd0*/  I2FP.F32.U32 R39, R8 ;  /* 0x0000000800277245 */ /* 0x000fe20000201000 */
[----:B------:R-:W0:Y:S02]  /*1be0*/  LDCU UR4, c[0x0][0x3bc] ;  /* 0x00007780ff0477ac */ /* 0x000e240008000800 */
[----:B------:R-:W-:Y:S01]  /*1bf0*/  FMUL R48, R22, R7 ;  /* 0x0000000716307220 */ /* 0x000fe20000400000 */
[----:B------:R-:W-:Y:S01]  /*1c00*/  IMAD R46, R17, R5, R3 ;  /* 0x00000005112e7224 */ /* 0x000fe200078e0203 */
[----:B------:R-:W-:Y:S01]  /*1c10*/  BSSY.RECONVERGENT B2, `(.L_x_133) ;  /* 0x0000050000027945 */ /* 0x000fe20003800200 */
[----:B------:R-:W-:Y:S01]  /*1c20*/  MOV R43, R13 ;  /* 0x0000000d002b7202 */ /* 0x000fe20000000f00 */
[----:B-1----:R-:W-:-:S02]  /*1c30*/  IMAD R41, R8, UR5, RZ ;  /* 0x0000000508297c24 */ /* 0x002fc4000f8e02ff */
[----:B0-----:R-:W-:-:S03]  /*1c40*/  FFMA R44, R39, R4, UR4 ;  /* 0x00000004272c7e23 */ /* 0x001fc60008000004 */
[----:B------:R-:W-:Y:S01]  /*1c50*/  IADD3 R42, P2, PT, R41, R2, RZ ;  /* 0x00000002292a7210 */ /* 0x000fe20007f5e0ff */
[----:B------:R-:W-:Y:S01]  /*1c60*/  FMUL R2, R32, R7 ;  /* 0x0000000720027220 */ /* 0x000fe20000400000 */
[----:B------:R-:W-:Y:S02]  /*1c70*/  FADD R44, -R37, R44 ;  /* 0x0000002c252c7221 */ /* 0x000fe40000000100 */
[----:B------:R-:W-:Y:S02]  /*1c80*/  LEA.HI.X.SX32 R39, R41, R46, 0x1, P2 ;  /* 0x0000002e29277211 */ /* 0x000fe400010f0eff */
[-C--:B------:R-:W-:Y:S01]  /*1c90*/  FFMA R41, R33, R44.reuse, R2 ;  /* 0x0000002c21297223 */ /* 0x080fe20000000002 */
[-C--:B------:R-:W-:Y:S01]  /*1ca0*/  FFMA R48, R23, R44.reuse, R48 ;  /* 0x0000002c17307223 */ /* 0x080fe20000000030 */
[----:B------:R-:W-:Y:S01]  /*1cb0*/  FFMA R46, R35, R44, R6 ;  /* 0x0000002c232e7223 */ /* 0x000fe20000000006 */
[----:B------:R-:W-:Y:S06]  /*1cc0*/  @!P1 BRA `(.L_x_134) ;  /* 0x0000000400109947 */ /* 0x000fec0003800000 */
[-C--:B------:R-:W-:Y:S01]  /*1cd0*/  FMUL R2, R20, R30.reuse ;  /* 0x0000001e14027220 */ /* 0x080fe20000400000 */
[-C--:B------:R-:W-:Y:S01]  /*1ce0*/  FMUL R45, R21, R30.reuse ;  /* 0x0000001e152d7220 */ /* 0x080fe20000400000 */
[----:B------:R-:W-:Y:S01]  /*1cf0*/  FMUL R43, R19, R30 ;  /* 0x0000001e132b7220 */ /* 0x000fe20000400000 */
[----:B------:R-:W-:Y:S01]  /*1d00*/  MOV R47, 0x437c0000 ;  /* 0x437c0000002f7802 */ /* 0x000fe20000000f00 */
[----:B------:R-:W-:Y:S01]  /*1d10*/  FADD R3, R2, R41 ;  /* 0x0000002902037221 */ /* 0x000fe20000000000 */
[----:B------:R-:W-:Y:S01]  /*1d20*/  FADD R2, R45, R46 ;  /* 0x0000002e2d027221 */ /* 0x000fe20000000000 */
[----:B------:R-:W-:Y:S01]  /*1d30*/  FADD R43, R43, R48 ;  /* 0x000000302b2b7221 */ /* 0x000fe20000000000 */
[----:B------:R-:W-:Y:S02]  /*1d40*/  HFMA2 R45, -RZ, RZ, 0.96630859375, -0.0022525787353515625 ;  /* 0x3bbb989dff2d7431 */ /* 0x000fe400000001ff */
[----:B------:R-:W-:Y:S01]  /*1d50*/  FMUL R50, R44, R3 ;  /* 0x000000032c327220 */ /* 0x000fe20000400000 */
[----:B------:R-:W0:Y:S03]  /*1d60*/  LDCU.64 UR4, c[0x0][0x3a8] ;  /* 0x00007500ff0477ac */ /* 0x000e260008000a00 */
[----:B------:R-:W-:-:S04]  /*1d70*/  FFMA R3, R7, R2, R50 ;  /* 0x0000000207037223 */ /* 0x000fc80000000032 */
[----:B------:R-:W-:-:S04]  /*1d80*/  FFMA R3, R30, R43, R3 ;  /* 0x0000002b1e037223 */ /* 0x000fc80000000003 */
[----:B------:R-:W-:-:S04]  /*1d90*/  FMUL R2, R3, -0.5 ;  /* 0xbf00000003027820 */ /* 0x000fc80000400000 */
[----:B------:R-:W-:-:S04]  /*1da0*/  FFMA.SAT R50, R2, R45, 0.5 ;  /* 0x3f00000002327423 */ /* 0x000fc8000000202d */
[----:B------:R-:W-:-:S04]  /*1db0*/  FFMA.RM R50, R50, R47, 12582913 ;  /* 0x4b40000132327423 */ /* 0x000fc8000000402f */
[C---:B------:R-:W-:Y:S01]  /*1dc0*/  FADD R3, R50.reuse, -12583039 ;  /* 0xcb40007f32037421 */ /* 0x040fe20000000000 */
[----:B------:R-:W-:-:S03]  /*1dd0*/  SHF.L.U32 R50, R50, 0x17, RZ ;  /* 0x0000001732327819 */ /* 0x000fc600000006ff */
[----:B------:R-:W-:-:S04]  /*1de0*/  FFMA R3, R2, 1.4426950216293334961, -R3 ;  /* 0x3fb8aa3b02037823 */ /* 0x000fc80000000803 */
[----:B------:R-:W-:Y:S01]  /*1df0*/  FFMA R43, R2, 1.925963033500011079e-08, R3 ;  /* 0x32a57060022b7823 */ /* 0x000fe20000000003 */
[----:B------:R-:W-:-:S05]  /*1e00*/  IADD3 R3, P1, PT, R13, R42, RZ ;  /* 0x0000002a0d037210 */ /* 0x000fca0007f3e0ff */
[----:B------:R-:W1:Y:S02]  /*1e10*/  MUFU.EX2 R43, R43 ;  /* 0x0000002b002b7308 */ /* 0x000e640000000800 */
[----:B-1----:R-:W-:Y:S01]  /*1e20*/  FMUL R49, R50, R43 ;  /* 0x0000002b32317220 */ /* 0x002fe20000400000 */
[----:B------:R-:W-:Y:S02]  /*1e30*/  IADD3.X R50, PT, PT, RZ, R39, RZ, P1, !PT ;  /* 0x00000027ff327210 */ /* 0x000fe40000ffe4ff */
[----:B0-----:R-:W-:Y:S01]  /*1e40*/  LEA R2, P1, R3, UR4, 0x2 ;  /* 0x0000000403027c11 */ /* 0x001fe2000f8210ff */
[----:B------:R-:W-:-:S03]  /*1e50*/  FMUL R49, R18, R49 ;  /* 0x0000003112317220 */ /* 0x000fc60000400000 */
[----:B------:R-:W-:Y:S02]  /*1e60*/  LEA.HI.X R3, R3, UR5, R50, 0x2, P1 ;  /* 0x0000000503037c11 */ /* 0x000fe400088f1432 */
[----:B------:R-:W-:-:S03]  /*1e70*/  ISETP.NE.AND P1, PT, R29, 0x1, PT ;  /* 0x000000011d00780c */ /* 0x000fc60003f25270 */
[----:B------:R0:W-:Y:S01]  /*1e80*/  REDG.E.ADD.F32.FTZ.RN.STRONG.GPU desc[UR12][R2.64], R49 ;  /* 0x00000031020079a6 */ /* 0x0001e2000c12f30c */
[----:B------:R-:W-:-:S09]  /*1e90*/  IADD3 R43, PT, PT, R13, 0x1, RZ ;  /* 0x000000010d2b7810 */ /* 0x000fd20007ffe0ff */
[----:B------:R-:W-:Y:S05]  /*1ea0*/  @!P1 BRA `(.L_x_134) ;  /* 0x0000000000989947 */ /* 0x000fea0003800000 */
[----:B------:R-:W-:Y:S01]  /*1eb0*/  FADD R43, R26, R41 ;  /* 0x000000291a2b7221 */ /* 0x000fe20000000000 */
[----:B------:R-:W-:Y:S01]  /*1ec0*/  FADD R50, R27, R46 ;  /* 0x0000002e1b327221 */ /* 0x000fe20000000000 */
[----:B0-----:R-:W-:Y:S02]  /*1ed0*/  FADD R49, R25, R48 ;  /* 0x0000003019317221 */ /* 0x001fe40000000000 */
[----:B------:R-:W-:-:S04]  /*1ee0*/  FMUL R52, R44, R43 ;  /* 0x0000002b2c347220 */ /* 0x000fc80000400000 */
        /* <DEDUP_REMOVED lines=8> */
[----:B------:R-:W-:-:S04]  /*1f70*/  FFMA R50, R50, 1.925963033500011079e-08, R43 ;  /* 0x32a5706032327823 */ /* 0x000fc8000000002b */
[----:B------:R-:W0:Y:S01]  /*1f80*/  MUFU.EX2 R43, R50 ;  /* 0x00000032002b7308 */ /* 0x000e220000000800 */
[----:B------:R-:W-:Y:S01]  /*1f90*/  ISETP.NE.AND P1, PT, R29, 0x2, PT ;  /* 0x000000021d00780c */ /* 0x000fe20003f25270 */
[----:B0-----:R-:W-:-:S04]  /*1fa0*/  FMUL R43, R52, R43 ;  /* 0x0000002b342b7220 */ /* 0x001fc80000400000 */
[----:B------:R-:W-:Y:S01]  /*1fb0*/  FMUL R49, R18, R43 ;  /* 0x0000002b12317220 */ /* 0x000fe20000400000 */
[----:B------:R-:W-:-:S04]  /*1fc0*/  MOV R43, R0 ;  /* 0x00000000002b7202 */ /* 0x000fc80000000f00 */
[----:B------:R1:W-:Y:S03]  /*1fd0*/  REDG.E.ADD.F32.FTZ.RN.STRONG.GPU desc[UR12][R2.64+0x4], R49 ;  /* 0x00000431020079a6 */ /* 0x0003e6000c12f30c */
[----:B------:R-:W-:Y:S05]  /*1fe0*/  @!P1 BRA `(.L_x_134) ;  /* 0x0000000000489947 */ /* 0x000fea0003800000 */
[----:B------:R-:W-:Y:S01]  /*1ff0*/  FADD R43, R10, R41 ;  /* 0x000000290a2b7221 */ /* 0x000fe20000000000 */
[----:B------:R-:W-:Y:S01]  /*2000*/  FADD R50, R24, R46 ;  /* 0x0000002e18327221 */ /* 0x000fe20000000000 */
[----:B-1----:R-:W-:Y:S02]  /*2010*/  FADD R49, R9, R48 ;  /* 0x0000003009317221 */ /* 0x002fe40000000000 */
        /* <DEDUP_REMOVED lines=10> */
[----:B------:R-:W0:Y:S02]  /*20c0*/  MUFU.EX2 R43, R50 ;  /* 0x00000032002b7308 */ /* 0x000e240000000800 */
[----:B0-----:R-:W-:-:S04]  /*20d0*/  FMUL R43, R52, R43 ;  /* 0x0000002b342b7220 */ /* 0x001fc80000400000 */
[----:B------:R-:W-:-:S05]  /*20e0*/  FMUL R45, R18, R43 ;  /* 0x0000002b122d7220 */ /* 0x000fca0000400000 */
[----:B------:R2:W-:Y:S01]  /*20f0*/  REDG.E.ADD.F32.FTZ.RN.STRONG.GPU desc[UR12][R2.64+0x8], R45 ;  /* 0x0000082d020079a6 */ /* 0x0005e2000c12f30c */
[----:B------:R-:W-:-:S07]  /*2100*/  MOV R43, R31 ;  /* 0x0000001f002b7202 */ /* 0x000fce0000000f00 */
.L_x_134:
[----:B------:R-:W-:Y:S05]  /*2110*/  BSYNC.RECONVERGENT B2 ;  /* 0x0000000000027941 */ /* 0x000fea0003800200 */
.L_x_133:
[----:B------:R-:W-:Y:S05]  /*2120*/  @P0 BRA `(.L_x_132) ;  /* 0x0000000400780947 */ /* 0x000fea0003800000 */
.L_x_135:
[----:B---3--:R-:W3:Y:S01]  /*2130*/  LDCU UR4, c[0x0][0x3c0] ;  /* 0x00007800ff0477ac */ /* 0x008ee20008000800 */
[----:B012---:R-:W-:Y:S01]  /*2140*/  I2FP.F32.U32 R3, R43 ;  /* 0x0000002b00037245 */ /* 0x007fe20000201000 */
[----:B------:R-:W0:Y:S04]  /*2150*/  LDCU.64 UR6, c[0x0][0x3a8] ;  /* 0x00007500ff0677ac */ /* 0x000e280008000a00 */
[----:B---3--:R-:W-:-:S04]  /*2160*/  FFMA R3, R3, R4, UR4 ;  /* 0x0000000403037e23 */ /* 0x008fc80008000004 */
[----:B------:R-:W-:-:S04]  /*2170*/  FADD R3, -R36, R3 ;  /* 0x0000000324037221 */ /* 0x000fc80000000100 */
[-C--:B------:R-:W-:Y:S01]  /*2180*/  FFMA R45, R20, R3.reuse, R41 ;  /* 0x00000003142d7223 */ /* 0x080fe20000000029 */
[----:B------:R-:W-:-:S03]  /*2190*/  FFMA R2, R21, R3, R46 ;  /* 0x0000000315027223 */ /* 0x000fc6000000002e */
[----:B------:R-:W-:Y:S01]  /*21a0*/  FMUL R50, R44, R45 ;  /* 0x0000002d2c327220 */ /* 0x000fe20000400000 */
[----:B------:R-:W-:-:S03]  /*21b0*/  IADD3 R45, PT, PT, R43, 0x1, RZ ;  /* 0x000000012b2d7810 */ /* 0x000fc60007ffe0ff */
[----:B------:R-:W-:Y:S01]  /*21c0*/  FFMA R2, R7, R2, R50 ;  /* 0x0000000207027223 */ /* 0x000fe20000000032 */
[----:B------:R-:W-:Y:S01]  /*21d0*/  I2FP.F32.U32 R47, R45 ;  /* 0x0000002d002f7245 */ /* 0x000fe20000201000 */
[----:B------:R-:W-:-:S04]  /*21e0*/  FFMA R45, R19, R3, R48 ;  /* 0x00000003132d7223 */ /* 0x000fc80000000030 */
[----:B------:R-:W-:Y:S01]  /*21f0*/  FFMA R47, R47, R4, UR4 ;  /* 0x000000042f2f7e23 */ /* 0x000fe20008000004 */
[----:B------:R-:W-:-:S03]  /*2200*/  FFMA R3, R3, R45, R2 ;  /* 0x0000002d03037223 */ /* 0x000fc60000000002 */
[----:B------:R-:W-:-:S04]  /*2210*/  FADD R47, -R36, R47 ;  /* 0x0000002f242f7221 */ /* 0x000fc80000000100 */
[-C--:B------:R-:W-:Y:S01]  /*2220*/  FFMA R45, R20, R47.reuse, R41 ;  /* 0x0000002f142d7223 */ /* 0x080fe20000000029 */
[----:B------:R-:W-:-:S03]  /*2230*/  FFMA R2, R21, R47, R46 ;  /* 0x0000002f15027223 */ /* 0x000fc6000000002e */
[----:B------:R-:W-:Y:S01]  /*2240*/  FMUL R50, R44, R45 ;  /* 0x0000002d2c327220 */ /* 0x000fe20000400000 */
[----:B------:R-:W-:-:S03]  /*2250*/  FFMA R45, R19, R47, R48 ;  /* 0x0000002f132d7223 */ /* 0x000fc60000000030 */
[----:B------:R-:W-:Y:S01]  /*2260*/  FFMA R2, R7, R2, R50 ;  /* 0x0000000207027223 */ /* 0x000fe20000000032 */
[----:B------:R-:W-:-:S03]  /*2270*/  FMUL R50, R3, -0.5 ;  /* 0xbf00000003327820 */ /* 0x000fc60000400000 */
[----:B------:R-:W-:Y:S01]  /*2280*/  FFMA R2, R47, R45, R2 ;  /* 0x0000002d2f027223 */ /* 0x000fe20000000002 */
[----:B------:R-:W-:Y:S01]  /*2290*/  HFMA2 R45, -RZ, RZ, 0.96630859375, -0.0022525787353515625 ;  /* 0x3bbb989dff2d7431 */ /* 0x000fe200000001ff */
[----:B------:R-:W-:Y:S02]  /*22a0*/  MOV R47, 0x437c0000 ;  /* 0x437c0000002f7802 */ /* 0x000fe40000000f00 */
[----:B------:R-:W-:Y:S02]  /*22b0*/  FMUL R2, R2, -0.5 ;  /* 0xbf00000002027820 */ /* 0x000fe40000400000 */
[----:B------:R-:W-:-:S04]  /*22c0*/  FFMA.SAT R52, R50, R45, 0.5 ;  /* 0x3f00000032347423 */ /* 0x000fc8000000202d */
[----:B------:R-:W-:Y:S01]  /*22d0*/  FFMA.RM R3, R52, R47, 12582913 ;  /* 0x4b40000134037423 */ /* 0x000fe2000000402f */
[----:B------:R-:W-:-:S03]  /*22e0*/  FFMA.SAT R52, R2, R45, 0.5 ;  /* 0x3f00000002347423 */ /* 0x000fc6000000202d */
[----:B------:R-:W-:-:S04]  /*22f0*/  FADD R49, R3, -12583039 ;  /* 0xcb40007f03317421 */ /* 0x000fc80000000000 */
[----:B------:R-:W-:-:S04]  /*2300*/  FFMA R49, R50, 1.4426950216293334961, -R49 ;  /* 0x3fb8aa3b32317823 */ /* 0x000fc80000000831 */
[----:B------:R-:W-:Y:S01]  /*2310*/  FFMA R50, R50, 1.925963033500011079e-08, R49 ;  /* 0x32a5706032327823 */ /* 0x000fe20000000031 */
[----:B------:R-:W-:Y:S01]  /*2320*/  SHF.L.U32 R49, R3, 0x17, RZ ;  /* 0x0000001703317819 */ /* 0x000fe200000006ff */
[----:B------:R-:W-:-:S04]  /*2330*/  FFMA.RM R3, R52, R47, 12582913 ;  /* 0x4b40000134037423 */ /* 0x000fc8000000402f */
[----:B------:R-:W1:Y:S01]  /*2340*/  MUFU.EX2 R50, R50 ;  /* 0x0000003200327308 */ /* 0x000e620000000800 */
[----:B------:R-:W-:-:S04]  /*2350*/  FADD R51, R3, -12583039 ;  /* 0xcb40007f03337421 */ /* 0x000fc80000000000 */
[----:B------:R-:W-:-:S04]  /*2360*/  FFMA R51, R2, 1.4426950216293334961, -R51 ;  /* 0x3fb8aa3b02337823 */ /* 0x000fc80000000833 */
[----:B------:R-:W-:Y:S01]  /*2370*/  FFMA R52, R2, 1.925963033500011079e-08, R51 ;  /* 0x32a5706002347823 */ /* 0x000fe20000000033 */
[----:B------:R-:W-:Y:S02]  /*2380*/  SHF.L.U32 R51, R3, 0x17, RZ ;  /* 0x0000001703337819 */ /* 0x000fe400000006ff */
[----:B------:R-:W-:-:S03]  /*2390*/  IADD3 R3, P1, PT, R43, R42, RZ ;  /* 0x0000002a2b037210 */ /* 0x000fc60007f3e0ff */
[----:B------:R-:W2:Y:S01]  /*23a0*/  MUFU.EX2 R52, R52 ;  /* 0x0000003400347308 */ /* 0x000ea20000000800 */
[----:B-1----:R-:W-:Y:S01]  /*23b0*/  FMUL R49, R49, R50 ;  /* 0x0000003231317220 */ /* 0x002fe20000400000 */
[----:B------:R-:W-:Y:S02]  /*23c0*/  IADD3.X R50, PT, PT, RZ, R39, RZ, P1, !PT ;  /* 0x00000027ff327210 */ /* 0x000fe40000ffe4ff */
[----:B0-----:R-:W-:Y:S01]  /*23d0*/  LEA R2, P1, R3, UR6, 0x2 ;  /* 0x0000000603027c11 */ /* 0x001fe2000f8210ff */
[----:B------:R-:W-:Y:S01]  /*23e0*/  FMUL R53, R18, R49 ;  /* 0x0000003112357220 */ /* 0x000fe20000400000 */
[----:B------:R-:W-:Y:S02]  /*23f0*/  IADD3 R49, PT, PT, R43, 0x2, RZ ;  /* 0x000000022b317810 */ /* 0x000fe40007ffe0ff */
[----:B------:R-:W-:Y:S02]  /*2400*/  LEA.HI.X R3, R3, UR7, R50, 0x2, P1 ;  /* 0x0000000703037c11 */ /* 0x000fe400088f1432 */
[----:B------:R-:W-:-:S03]  /*2410*/  I2FP.F32.U32 R49, R49 ;  /* 0x0000003100317245 */ /* 0x000fc60000201000 */
[----:B------:R0:W-:Y:S02]  /*2420*/  REDG.E.ADD.F32.FTZ.RN.STRONG.GPU desc[UR12][R2.64], R53 ;  /* 0x00000035020079a6 */ /* 0x0001e4000c12f30c */
[----:B------:R-:W-:Y:S01]  /*2430*/  FFMA R49, R49, R4, UR4 ;  /* 0x0000000431317e23 */ /* 0x000fe20008000004 */
[----:B--2---:R-:W-:-:S03]  /*2440*/  FMUL R51, R51, R52 ;  /* 0x0000003433337220 */ /* 0x004fc60000400000 */
[----:B------:R-:W-:-:S04]  /*2450*/  FADD R49, -R36, R49 ;  /* 0x0000003124317221 */ /* 0x000fc80000000100 */
[----:B------:R-:W-:-:S04]  /*2460*/  FFMA R50, R20, R49, R41 ;  /* 0x0000003114327223 */ /* 0x000fc80000000029 */
[----:B------:R-:W-:Y:S01]  /*2470*/  FMUL R52, R44, R50 ;  /* 0x000000322c347220 */ /* 0x000fe20000400000 */
[----:B------:R-:W-:-:S04]  /*2480*/  FFMA R50, R21, R49, R46 ;  /* 0x0000003115327223 */ /* 0x000fc8000000002e */
[----:B------:R-:W-:Y:S01]  /*2490*/  FFMA R50, R7, R50, R52 ;  /* 0x0000003207327223 */ /* 0x000fe20000000034 */
[----:B------:R-:W-:-:S04]  /*24a0*/  FFMA R52, R19, R49, R48 ;  /* 0x0000003113347223 */ /* 0x000fc80000000030 */
[----:B------:R-:W-:-:S04]  /*24b0*/  FFMA R50, R49, R52, R50 ;  /* 0x0000003431327223 */ /* 0x000fc80000000032 */
[----:B------:R-:W-:-:S04]  /*24c0*/  FMUL R50, R50, -0.5 ;  /* 0xbf00000032327820 */ /* 0x000fc80000400000 */
[----:B------:R-:W-:-:S04]  /*24d0*/  FFMA.SAT R52, R50, R45, 0.5 ;  /* 0x3f00000032347423 */ /* 0x000fc8000000202d */
[----:B------:R-:W-:-:S04]  /*24e0*/  FFMA.RM R49, R52, R47, 12582913 ;  /* 0x4b40000134317423 */ /* 0x000fc8000000402f */
[----:B0-----:R-:W-:-:S04]  /*24f0*/  FADD R53, R49, -12583039 ;  /* 0xcb40007f31357421 */ /* 0x001fc80000000000 */
[----:B------:R-:W-:-:S04]  /*2500*/  FFMA R53, R50, 1.4426950216293334961, -R53 ;  /* 0x3fb8aa3b32357823 */ /* 0x000fc80000000835 */
[----:B------:R-:W-:-:S04]  /*2510*/  FFMA R53, R50, 1.925963033500011079e-08, R53 ;  /* 0x32a5706032357823 */ /* 0x000fc80000000035 */
[----:B------:R-:W0:Y:S01]  /*2520*/  MUFU.EX2 R50, R53 ;  /* 0x0000003500327308 */ /* 0x000e220000000800 */
[----:B------:R-:W-:Y:S01]  /*2530*/  SHF.L.U32 R49, R49, 0x17, RZ ;  /* 0x0000001731317819 */ /* 0x000fe200000006ff */
[----:B------:R-:W-:-:S05]  /*2540*/  FMUL R51, R18, R51 ;  /* 0x0000003312337220 */ /* 0x000fca0000400000 */
[----:B------:R1:W-:Y:S01]  /*2550*/  REDG.E.ADD.F32.FTZ.RN.STRONG.GPU desc[UR12][R2.64+0x4], R51 ;  /* 0x00000433020079a6 */ /* 0x0003e2000c12f30c */
[----:B0-----:R-:W-:Y:S01]  /*2560*/  FMUL R49, R49, R50 ;  /* 0x0000003231317220 */ /* 0x001fe20000400000 */
[----:B------:R-:W-:-:S04]  /*2570*/  IADD3 R50, PT, PT, R43, 0x3, RZ ;  /* 0x000000032b327810 */ /* 0x000fc80007ffe0ff */
[----:B-1----:R-:W-:-:S05]  /*2580*/  I2FP.F32.U32 R51, R50 ;  /* 0x0000003200337245 */ /* 0x002fca0000201000 */
[----:B------:R-:W-:Y:S01]  /*2590*/  FFMA R50, R51, R4, UR4 ;  /* 0x0000000433327e23 */ /* 0x000fe20008000004 */
[----:B------:R-:W-:-:S03]  /*25a0*/  FMUL R51, R18, R49 ;  /* 0x0000003112337220 */ /* 0x000fc60000400000 */
[----:B------:R-:W-:Y:S01]  /*25b0*/  FADD R49, -R36, R50 ;  /* 0x0000003224317221 */ /* 0x000fe20000000100 */
[----:B------:R-:W-:Y:S01]  /*25c0*/  IADD3 R43, PT, PT, R43, 0x4, RZ ;  /* 0x000000042b2b7810 */ /* 0x000fe20007ffe0ff */
[----:B------:R3:W-:Y:S02]  /*25d0*/  REDG.E.ADD.F32.FTZ.RN.STRONG.GPU desc[UR12][R2.64+0x8], R51 ;  /* 0x00000833020079a6 */ /* 0x0007e4000c12f30c */
        /* <DEDUP_REMOVED lines=9> */
[----:B------:R-:W-:-:S04]  /*2670*/  FADD R45, R52, -12583039 ;  /* 0xcb40007f342d7421 */ /* 0x000fc80000000000 */
[----:B------:R-:W-:-:S04]  /*2680*/  FFMA R45, R50, 1.4426950216293334961, -R45 ;  /* 0x3fb8aa3b322d7823 */ /* 0x000fc8000000082d */
[----:B------:R-:W-:-:S06]  /*2690*/  FFMA R45, R50, 1.925963033500011079e-08, R45 ;  /* 0x32a57060322d7823 */ /* 0x000fcc000000002d */
[----:B------:R-:W0:Y:S01]  /*26a0*/  MUFU.EX2 R45, R45 ;  /* 0x0000002d002d7308 */ /* 0x000e220000000800 */
[----:B------:R-:W-:Y:S02]  /*26b0*/  SHF.L.U32 R52, R52, 0x17, RZ ;  /* 0x0000001734347819 */ /* 0x000fe400000006ff */
[----:B------:R-:W-:-:S03]  /*26c0*/  ISETP.NE.AND P1, PT, R43, R12, PT ;  /* 0x0000000c2b00720c */ /* 0x000fc60003f25270 */
[----:B0-----:R-:W-:-:S04]  /*26d0*/  FMUL R47, R52, R45 ;  /* 0x0000002d342f7220 */ /* 0x001fc80000400000 */
[----:B------:R-:W-:-:S05]  /*26e0*/  FMUL R47, R18, R47 ;  /* 0x0000002f122f7220 */ /* 0x000fca0000400000 */
[----:B------:R3:W-:Y:S01]  /*26f0*/  REDG.E.ADD.F32.FTZ.RN.STRONG.GPU desc[UR12][R2.64+0xc], R47 ;  /* 0x00000c2f020079a6 */ /* 0x0007e2000c12f30c */
[----:B------:R-:W-:Y:S05]  /*2700*/  @P1 BRA `(.L_x_135) ;  /* 0xfffffff800881947 */ /* 0x000fea000383ffff */
.L_x_132:
[----:B------:R-:W-:Y:S05]  /*2710*/  BSYNC.RECONVERGENT B1 ;  /* 0x0000000000017941 */ /* 0x000fea0003800200 */
.L_x_131:
[----:B------:R-:W-:-:S04]  /*2720*/  IADD3 R8, PT, PT, R8, 0x1, RZ ;  /* 0x0000000108087810 */ /* 0x000fc80007ffe0ff */
[----:B------:R-:W-:-:S13]  /*2730*/  ISETP.NE.AND P1, PT, R8, R15, PT ;  /* 0x0000000f0800720c */ /* 0x000fda0003f25270 */
[----:B------:R-:W-:Y:S05]  /*2740*/  @P1 BRA `(.L_x_136) ;  /* 0xfffffff400041947 */ /* 0x000fea000383ffff */
.L_x_130:
[----:B------:R-:W-:Y:S05]  /*2750*/  BSYNC.RECONVERGENT B0 ;  /* 0x0000000000007941 */ /* 0x000fea0003800200 */
.L_x_129:
[----:B------:R-:W-:-:S04]  /*2760*/  IADD3 R17, PT, PT, R17, 0x1, RZ ;  /* 0x0000000111117810 */ /* 0x000fc80007ffe0ff */
[----:B------:R-:W-:-:S13]  /*2770*/  ISETP.NE.AND P1, PT, R17, R16, PT ;  /* 0x000000101100720c */ /* 0x000fda0003f25270 */
[----:B------:R-:W-:Y:S05]  /*2780*/  @P1 BRA `(.L_x_137) ;  /* 0xfffffff000c81947 */ /* 0x000fea000383ffff */
[----:B------:R-:W-:Y:S05]  /*2790*/  EXIT ;  /* 0x000000000000794d */ /* 0x000fea0003800000 */
        .weak           $__internal_1_$__cuda_sm3x_div_rn_noftz_f32_slowpath
        .type           $__internal_1_$__cuda_sm3x_div_rn_noftz_f32_slowpath,@function
        .size           $__internal_1_$__cuda_sm3x_div_rn_noftz_f32_slowpath,(.L_x_151 - $__internal_1_$__cuda_sm3x_div_rn_noftz_f32_slowpath)
$__internal_1_$__cuda_sm3x_div_rn_noftz_f32_slowpath:
        /* <DEDUP_REMOVED lines=18> */
[----:B------:R-:W-:Y:S02]  /*28c0*/  FSETP.NEU.FTZ.AND P2, PT, |R2|, +INF , PT ;  /* 0x7f8000000200780b */ /* 0x000fe40003f5d200 */
        /* <DEDUP_REMOVED lines=16> */
.L_x_139:
[----:B------:R-:W-:Y:S01]  /*29d0*/  LEA R12, R8, 0xc0800000, 0x17 ;  /* 0xc0800000080c7811 */ /* 0x000fe200078eb8ff */
[----:B------:R-:W-:Y:S03]  /*29e0*/  BSSY.RECONVERGENT B2, `(.L_x_144) ;  /* 0x0000036000027945 */ /* 0x000fe60003800200 */
[----:B------:R-:W-:Y:S02]  /*29f0*/  IADD3 R12, PT, PT, -R12, R7, RZ ;  /* 0x000000070c0c7210 */ /* 0x000fe40007ffe1ff */
[----:B------:R-:W-:Y:S02]  /*2a00*/  IADD3 R7, PT, PT, R24, -0x7f, RZ ;  /* 0xffffff8118077810 */ /* 0x000fe40007ffe0ff */
[----:B------:R-:W0:Y:S01]  /*2a10*/  MUFU.RCP R11, R12 ;  /* 0x0000000c000b7308 */ /* 0x000e220000001000 */
[----:B------:R-:W-:Y:S02]  /*2a20*/  FADD.FTZ R25, -R12, -RZ ;  /* 0x800000ff0c197221 */ /* 0x000fe40000010100 */
[C---:B------:R-:W-:Y:S01]  /*2a30*/  IMAD R2, R7.reuse, -0x800000, R2 ;  /* 0xff80000007027824 */ /* 0x040fe200078e0202 */
[----:B------:R-:W-:-:S04]  /*2a40*/  IADD3 R7, PT, PT, R7, 0x7f, -R8 ;  /* 0x0000007f07077810 */ /* 0x000fc80007ffe808 */
[----:B------:R-:W-:Y:S01]  /*2a50*/  IADD3 R7, PT, PT, R7, R10, RZ ;  /* 0x0000000a07077210 */ /* 0x000fe20007ffe0ff */
[----:B0-----:R-:W-:-:S04]  /*2a60*/  FFMA R24, R11, R25, 1 ;  /* 0x3f8000000b187423 */ /* 0x001fc80000000019 */
        /* <DEDUP_REMOVED lines=19> */
[-CC-:B------:R-:W-:Y:S01]  /*2ba0*/  FFMA.RZ R2, R26, R24.reuse, R27.reuse ;  /* 0x000000181a027223 */ /* 0x180fe2000000c01b */
[----:B------:R-:W-:Y:S01]  /*2bb0*/  IADD3 R25, PT, PT, R10, 0x20, RZ ;  /* 0x000000200a197810 */ /* 0x000fe20007ffe0ff */
[-CC-:B------:R-:W-:Y:S01]  /*2bc0*/  FFMA.RM R7, R26, R24.reuse, R27.reuse ;  /* 0x000000181a077223 */ /* 0x180fe2000000401b */
[----:B------:R-:W-:Y:S02]  /*2bd0*/  ISETP.NE.AND P2, PT, R10, RZ, PT ;  /* 0x000000ff0a00720c */ /* 0x000fe40003f45270 */
[----:B------:R-:W-:Y:S01]  /*2be0*/  LOP3.LUT R8, R2, 0x7fffff, RZ, 0xc0, !PT ;  /* 0x007fffff02087812 */ /* 0x000fe200078ec0ff */
[----:B------:R-:W-:Y:S01]  /*2bf0*/  FFMA.RP R2, R26, R24, R27 ;  /* 0x000000181a027223 */ /* 0x000fe2000000801b */
[----:B------:R-:W-:Y:S02]  /*2c00*/  ISETP.NE.AND P1, PT, R10, RZ, PT ;  /* 0x000000ff0a00720c */ /* 0x000fe40003f25270 */
[----:B------:R-:W-:Y:S02]  /*2c10*/  LOP3.LUT R8, R8, 0x800000, RZ, 0xfc, !PT ;  /* 0x0080000008087812 */ /* 0x000fe400078efcff */
[----:B------:R-:W-:-:S02]  /*2c20*/  IADD3 R10, PT, PT, -R10, RZ, RZ ;  /* 0x000000ff0a0a7210 */ /* 0x000fc40007ffe1ff */
[----:B------:R-:W-:Y:S02]  /*2c30*/  SHF.L.U32 R25, R8, R25, RZ ;  /* 0x0000001908197219 */ /* 0x000fe400000006ff */
[----:B------:R-:W-:Y:S02]  /*2c40*/  FSETP.NEU.FTZ.AND P0, PT, R2, R7, PT ;  /* 0x000000070200720b */ /* 0x000fe40003f1d000 */
[----:B------:R-:W-:Y:S02]  /*2c50*/  SEL R7, R10, RZ, P2 ;  /* 0x000000ff0a077207 */ /* 0x000fe40001000000 */
[----:B------:R-:W-:Y:S02]  /*2c60*/  ISETP.NE.AND P1, PT, R25, RZ, P1 ;  /* 0x000000ff1900720c */ /* 0x000fe40000f25270 */
[----:B------:R-:W-:Y:S02]  /*2c70*/  SHF.R.U32.HI R7, RZ, R7, R8 ;  /* 0x00000007ff077219 */ /* 0x000fe40000011608 */
[----:B------:R-:W-:-:S02]  /*2c80*/  PLOP3.LUT P0, PT, P0, P1, PT, 0xf8, 0x8f ;  /* 0x00000000008f781c */ /* 0x000fc40000703f70 */
[----:B------:R-:W-:Y:S02]  /*2c90*/  SHF.R.U32.HI R25, RZ, 0x1, R7 ;  /* 0x00000001ff197819 */ /* 0x000fe40000011607 */
[----:B------:R-:W-:-:S04]  /*2ca0*/  SEL R2, RZ, 0x1, !P0 ;  /* 0x00000001ff027807 */ /* 0x000fc80004000000 */
[----:B------:R-:W-:-:S04]  /*2cb0*/  LOP3.LUT R2, R2, 0x1, R25, 0xf8, !PT ;  /* 0x0000000102027812 */ /* 0x000fc800078ef819 */
[----:B------:R-:W-:-:S04]  /*2cc0*/  LOP3.LUT R2, R2, R7, RZ, 0xc0, !PT ;  /* 0x0000000702027212 */ /* 0x000fc800078ec0ff */
[----:B------:R-:W-:-:S04]  /*2cd0*/  IADD3 R2, PT, PT, R25, R2, RZ ;  /* 0x0000000219027210 */ /* 0x000fc80007ffe0ff */
[----:B------:R-:W-:Y:S01]  /*2ce0*/  LOP3.LUT R11, R2, R11, RZ, 0xfc, !PT ;  /* 0x0000000b020b7212 */ /* 0x000fe200078efcff */
[----:B------:R-:W-:Y:S06]  /*2cf0*/  BRA `(.L_x_147) ;  /* 0x0000000000107947 */ /* 0x000fec0003800000 */
.L_x_146:
[----:B------:R-:W-:-:S04]  /*2d00*/  LOP3.LUT R11, R11, 0x80000000, RZ, 0xc0, !PT ;  /* 0x800000000b0b7812 */ /* 0x000fc800078ec0ff */
[----:B------:R-:W-:Y:S01]  /*2d10*/  LOP3.LUT R11, R11, 0x7f800000, RZ, 0xfc, !PT ;  /* 0x7f8000000b0b7812 */ /* 0x000fe200078efcff */
[----:B------:R-:W-:Y:S06]  /*2d20*/  BRA `(.L_x_147) ;  /* 0x0000000000047947 */ /* 0x000fec0003800000 */
.L_x_145:
[----:B------:R-:W-:-:S07]  /*2d30*/  LEA R11, R7, R11, 0x17 ;  /* 0x0000000b070b7211 */ /* 0x000fce00078eb8ff */
.L_x_147:
[----:B------:R-:W-:Y:S05]  /*2d40*/  BSYNC.RECONVERGENT B2 ;  /* 0x0000000000027941 */ /* 0x000fea0003800200 */
.L_x_144:
[----:B------:R-:W-:Y:S05]  /*2d50*/  BRA `(.L_x_148) ;  /* 0x0000000000207947 */ /* 0x000fea0003800000 */
.L_x_143:
[----:B------:R-:W-:-:S04]  /*2d60*/  LOP3.LUT R2, R7, 0x80000000, R2, 0x48, !PT ;  /* 0x8000000007027812 */ /* 0x000fc800078e4802 */
[----:B------:R-:W-:Y:S01]  /*2d70*/  LOP3.LUT R11, R2, 0x7f800000, RZ, 0xfc, !PT ;  /* 0x7f800000020b7812 */ /* 0x000fe200078efcff */
[----:B------:R-:W-:Y:S06]  /*2d80*/  BRA `(.L_x_148) ;  /* 0x0000000000147947 */ /* 0x000fec0003800000 */
.L_x_142:
[----:B------:R-:W-:Y:S01]  /*2d90*/  LOP3.LUT R11, R7, 0x80000000, R2, 0x48, !PT ;  /* 0x80000000070b7812 */ /* 0x000fe200078e4802 */
[----:B------:R-:W-:Y:S06]  /*2da0*/  BRA `(.L_x_148) ;  /* 0x00000000000c7947 */ /* 0x000fec0003800000 */
.L_x_141:
[----:B------:R-:W0:Y:S01]  /*2db0*/  MUFU.RSQ R11, -QNAN ;  /* 0xffc00000000b7908 */ /* 0x000e220000001400 */
[----:B------:R-:W-:Y:S05]  /*2dc0*/  BRA `(.L_x_148) ;  /* 0x0000000000047947 */ /* 0x000fea0003800000 */
.L_x_140:
[----:B------:R-:W-:-:S07]  /*2dd0*/  FADD.FTZ R11, R2, R0 ;  /* 0x00000000020b7221 */ /* 0x000fce0000010000 */
.L_x_148:
[----:B------:R-:W-:Y:S05]  /*2de0*/  BSYNC.RECONVERGENT B1 ;  /* 0x0000000000017941 */ /* 0x000fea0003800200 */
.L_x_138:
[----:B------:R-:W-:-:S04]  /*2df0*/  HFMA2 R7, -RZ, RZ, 0, 0 ;  /* 0x00000000ff077431 */ /* 0x000fc800000001ff */
[----:B0-----:R-:W-:Y:S05]  /*2e00*/  RET.REL.NODEC R6 `(_Z21_splat_fwd_kernel_optPKfS0_S0_S0_S0_PfS1_ffffiiiii) ;  /* 0xffffffd0067c7950 */ /* 0x001fea0003c3ffff */
.L_x_149:
        /* <DEDUP_REMOVED lines=15> */
.L_x_151:


//--------------------- .nv.shared.reserved.0     --------------------------
	.section	.nv.shared.reserved.0,"aw",@nobits
	.weak		__nv_reservedSMEM_offset_0_alias
	.size		__nv_reservedSMEM_offset_0_alias, 0, 64
	.other		__nv_reservedSMEM_offset_0_alias,@"STO_CUDA_RESERVED_SHARED STV_DEFAULT"
__nv_reservedSMEM_offset_0_alias:
	.zero		0
	.zero		64


//--------------------- .nv.constant0._Z21_splat_bwd_kernel_optPfS_S_S_PKfS1_S1_S1_S1_S1_S1_S1_S1_ffffiiiiif --------------------------
	.section	.nv.constant0._Z21_splat_bwd_kernel_optPfS_S_S_PKfS1_S1_S1_S1_S1_S1_S1_S1_ffffiiiiif,"a",@progbits
	.sectionflags	@""
	.align	4
.nv.constant0._Z21_splat_bwd_kernel_optPfS_S_S_PKfS1_S1_S1_S1_S1_S1_S1_S1_ffffiiiiif:
	.zero		1040


//--------------------- .nv.constant0._Z21_splat_fwd_kernel_optPKfS0_S0_S0_S0_PfS1_ffffiiiii --------------------------
	.section	.nv.constant0._Z21_splat_fwd_kernel_optPKfS0_S0_S0_S0_PfS1_ffffiiiii,"a",@progbits
	.sectionflags	@""
	.align	4
.nv.constant0._Z21_splat_fwd_kernel_optPKfS0_S0_S0_S0_PfS1_ffffiiiii:
	.zero		988


//--------------------- SYMBOLS --------------------------

	.type		.nv.reservedSmem.offset0,@object
	.size		.nv.reservedSmem.offset0,0x4
